//
// Generated by NVIDIA NVVM Compiler
//
// Compiler Build ID: CL-36424714
// Cuda compilation tools, release 13.0, V13.0.88
// Based on NVVM 20.0.0
//

.version 9.0
.target sm_100
.address_size 64

	// .globl	forceCompute
.extern .shared .align 16 .b8 array[];

.visible .entry forceCompute(
	.param .u64 .ptr .align 1 forceCompute_param_0,
	.param .u64 .ptr .align 1 forceCompute_param_1,
	.param .u64 .ptr .align 1 forceCompute_param_2,
	.param .u64 .ptr .align 1 forceCompute_param_3,
	.param .u64 .ptr .align 1 forceCompute_param_4,
	.param .u64 .ptr .align 1 forceCompute_param_5,
	.param .u64 .ptr .align 1 forceCompute_param_6,
	.param .u64 .ptr .align 1 forceCompute_param_7,
	.param .u64 .ptr .align 1 forceCompute_param_8,
	.param .u64 .ptr .align 1 forceCompute_param_9,
	.param .u64 .ptr .align 1 forceCompute_param_10,
	.param .u64 .ptr .align 1 forceCompute_param_11,
	.param .u64 .ptr .align 1 forceCompute_param_12,
	.param .u64 .ptr .align 1 forceCompute_param_13,
	.param .u64 .ptr .align 1 forceCompute_param_14,
	.param .u64 .ptr .align 1 forceCompute_param_15,
	.param .u64 .ptr .align 1 forceCompute_param_16,
	.param .u64 .ptr .align 1 forceCompute_param_17,
	.param .u64 .ptr .align 1 forceCompute_param_18,
	.param .u64 .ptr .align 1 forceCompute_param_19,
	.param .u64 .ptr .align 1 forceCompute_param_20,
	.param .u64 .ptr .align 1 forceCompute_param_21,
	.param .u64 .ptr .align 1 forceCompute_param_22,
	.param .u64 .ptr .align 1 forceCompute_param_23,
	.param .u64 .ptr .align 1 forceCompute_param_24,
	.param .u64 .ptr .align 1 forceCompute_param_25,
	.param .u64 .ptr .align 1 forceCompute_param_26,
	.param .u64 .ptr .align 1 forceCompute_param_27,
	.param .u64 .ptr .align 1 forceCompute_param_28,
	.param .u64 .ptr .align 1 forceCompute_param_29,
	.param .f32 forceCompute_param_30,
	.param .f32 forceCompute_param_31,
	.param .f32 forceCompute_param_32,
	.param .f32 forceCompute_param_33,
	.param .f32 forceCompute_param_34,
	.param .f32 forceCompute_param_35,
	.param .f32 forceCompute_param_36,
	.param .f32 forceCompute_param_37
)
{
	.reg .pred 	%p<61>;
	.reg .b32 	%r<98>;
	.reg .b32 	%f<246>;
	.reg .b64 	%rd<138>;
	.reg .b64 	%fd<16>;

	ld.param.u64 	%rd4, [forceCompute_param_1];
	ld.param.u64 	%rd6, [forceCompute_param_3];
	ld.param.u64 	%rd7, [forceCompute_param_4];
	ld.param.u64 	%rd8, [forceCompute_param_5];
	ld.param.u64 	%rd10, [forceCompute_param_7];
	ld.param.u64 	%rd11, [forceCompute_param_8];
	ld.param.u64 	%rd12, [forceCompute_param_9];
	ld.param.u64 	%rd13, [forceCompute_param_10];
	ld.param.u64 	%rd14, [forceCompute_param_11];
	ld.param.u64 	%rd15, [forceCompute_param_12];
	ld.param.u64 	%rd16, [forceCompute_param_13];
	ld.param.u64 	%rd18, [forceCompute_param_15];
	ld.param.u64 	%rd19, [forceCompute_param_16];
	ld.param.u64 	%rd20, [forceCompute_param_17];
	ld.param.u64 	%rd21, [forceCompute_param_18];
	ld.param.u64 	%rd31, [forceCompute_param_19];
	ld.param.u64 	%rd32, [forceCompute_param_20];
	ld.param.u64 	%rd22, [forceCompute_param_21];
	ld.param.u64 	%rd23, [forceCompute_param_22];
	ld.param.u64 	%rd24, [forceCompute_param_23];
	ld.param.u64 	%rd25, [forceCompute_param_24];
	ld.param.u64 	%rd26, [forceCompute_param_25];
	ld.param.u64 	%rd27, [forceCompute_param_26];
	ld.param.u64 	%rd28, [forceCompute_param_27];
	ld.param.u64 	%rd29, [forceCompute_param_28];
	ld.param.u64 	%rd30, [forceCompute_param_29];
	ld.param.f32 	%f50, [forceCompute_param_30];
	ld.param.f32 	%f51, [forceCompute_param_31];
	ld.param.f32 	%f53, [forceCompute_param_33];
	ld.param.f32 	%f55, [forceCompute_param_35];
	ld.param.f32 	%f56, [forceCompute_param_36];
	ld.param.f32 	%f57, [forceCompute_param_37];
	cvta.to.global.u64 	%rd1, %rd31;
	cvta.to.global.u64 	%rd2, %rd32;
	mov.u32 	%r1, %tid.x;
	setp.ne.s32 	%p1, %r1, 0;
	@%p1 bra 	$L__BB0_2;
	cvta.to.global.u64 	%rd33, %rd28;
	cvta.to.global.u64 	%rd34, %rd29;
	cvta.to.global.u64 	%rd35, %rd23;
	cvta.to.global.u64 	%rd36, %rd24;
	cvta.to.global.u64 	%rd37, %rd25;
	cvta.to.global.u64 	%rd38, %rd26;
	cvta.to.global.u64 	%rd39, %rd27;
	mov.u32 	%r22, %ctaid.x;
	mul.wide.u32 	%rd40, %r22, 4;
	add.s64 	%rd41, %rd33, %rd40;
	ld.global.u32 	%r23, [%rd41];
	add.s64 	%rd42, %rd34, %rd40;
	ld.global.u32 	%r24, [%rd42];
	mul.wide.s32 	%rd43, %r23, 4;
	add.s64 	%rd44, %rd35, %rd43;
	ld.global.u32 	%r25, [%rd44];
	add.s64 	%rd45, %rd36, %rd43;
	ld.global.u32 	%r26, [%rd45];
	add.s64 	%rd46, %rd37, %rd43;
	ld.global.u32 	%r27, [%rd46];
	st.shared.v4.u32 	[array], {%r24, %r25, %r26, %r27};
	add.s64 	%rd47, %rd38, %rd43;
	ld.global.u32 	%r28, [%rd47];
	add.s64 	%rd48, %rd39, %rd43;
	ld.global.u32 	%r29, [%rd48];
	st.shared.v2.u32 	[array+16], {%r28, %r29};
$L__BB0_2:
	bar.sync 	0;
	ld.shared.v4.u32 	{%r30, %r2, %r3, %r95}, [array];
	ld.shared.v2.u32 	{%r31, %r5}, [array+16];
	add.s32 	%r6, %r30, %r1;
	setp.eq.s32 	%p2, %r5, 0;
	add.s32 	%r7, %r3, -1;
	mul.lo.s32 	%r8, %r7, %r3;
	shr.u32 	%r32, %r8, 31;
	add.s32 	%r33, %r8, %r32;
	shr.s32 	%r34, %r33, 1;
	selp.b32 	%r35, %r34, 0, %p2;
	setp.gt.s32 	%p3, %r5, 0;
	selp.b32 	%r36, %r3, 0, %p3;
	mad.lo.s32 	%r37, %r36, %r31, %r35;
	setp.ge.s32 	%p4, %r6, %r37;
	@%p4 bra 	$L__BB0_36;
	setp.ne.s32 	%p5, %r5, 0;
	@%p5 bra 	$L__BB0_5;
	add.s32 	%r39, %r3, -2;
	cvt.rn.f64.s32 	%fd1, %r39;
	mul.lo.s32 	%r40, %r3, %r7;
	shl.b32 	%r41, %r40, 2;
	shl.b32 	%r42, %r6, 3;
	sub.s32 	%r43, %r41, %r42;
	add.s32 	%r44, %r43, -7;
	cvt.rn.f32.s32 	%f58, %r44;
	sqrt.rn.f32 	%f59, %f58;
	cvt.f64.f32 	%fd2, %f59;
	fma.rn.f64 	%fd3, %fd2, 0d3FE0000000000000, 0dBFE0000000000000;
	cvt.rmi.f64.f64 	%fd4, %fd3;
	sub.f64 	%fd5, %fd1, %fd4;
	cvt.rzi.s32.f64 	%r96, %fd5;
	shr.u32 	%r45, %r8, 31;
	add.s32 	%r46, %r8, %r45;
	shr.s32 	%r47, %r46, 1;
	sub.s32 	%r48, %r3, %r96;
	not.b32 	%r49, %r96;
	add.s32 	%r50, %r3, %r49;
	mul.lo.s32 	%r51, %r48, %r50;
	shr.u32 	%r52, %r51, 31;
	add.s32 	%r53, %r51, %r52;
	shr.s32 	%r54, %r53, 1;
	sub.s32 	%r55, %r6, %r47;
	add.s32 	%r56, %r55, %r96;
	add.s32 	%r57, %r56, %r54;
	add.s32 	%r97, %r57, 1;
	mov.u32 	%r95, %r2;
	bra.uni 	$L__BB0_6;
$L__BB0_5:
	div.s32 	%r97, %r6, %r3;
	mul.lo.s32 	%r38, %r97, %r3;
	sub.s32 	%r96, %r6, %r38;
$L__BB0_6:
	ld.param.u64 	%rd135, [forceCompute_param_2];
	ld.param.u64 	%rd134, [forceCompute_param_0];
	cvta.to.global.u64 	%rd49, %rd21;
	cvta.to.global.u64 	%rd50, %rd135;
	cvta.to.global.u64 	%rd51, %rd4;
	cvta.to.global.u64 	%rd52, %rd134;
	cvta.to.global.u64 	%rd53, %rd30;
	add.s32 	%r58, %r96, %r2;
	mul.wide.s32 	%rd54, %r58, 4;
	add.s64 	%rd55, %rd53, %rd54;
	ld.global.u32 	%r16, [%rd55];
	add.s32 	%r59, %r97, %r95;
	mul.wide.s32 	%rd56, %r59, 4;
	add.s64 	%rd57, %rd53, %rd56;
	ld.global.u32 	%r17, [%rd57];
	mul.wide.s32 	%rd58, %r17, 4;
	add.s64 	%rd59, %rd52, %rd58;
	ld.global.f32 	%f60, [%rd59];
	mul.wide.s32 	%rd60, %r16, 4;
	add.s64 	%rd61, %rd52, %rd60;
	ld.global.f32 	%f61, [%rd61];
	sub.f32 	%f1, %f60, %f61;
	add.s64 	%rd62, %rd51, %rd58;
	ld.global.f32 	%f62, [%rd62];
	add.s64 	%rd63, %rd51, %rd60;
	ld.global.f32 	%f63, [%rd63];
	sub.f32 	%f2, %f62, %f63;
	add.s64 	%rd64, %rd50, %rd58;
	ld.global.f32 	%f64, [%rd64];
	add.s64 	%rd65, %rd50, %rd60;
	ld.global.f32 	%f65, [%rd65];
	sub.f32 	%f3, %f64, %f65;
	mul.f32 	%f66, %f2, %f2;
	fma.rn.f32 	%f67, %f1, %f1, %f66;
	fma.rn.f32 	%f4, %f3, %f3, %f67;
	add.s64 	%rd66, %rd49, %rd60;
	ld.global.u32 	%r18, [%rd66];
	add.s64 	%rd67, %rd49, %rd58;
	ld.global.u32 	%r60, [%rd67];
	setp.eq.s32 	%p6, %r18, -1;
	setp.eq.s32 	%p7, %r60, -1;
	or.pred  	%p8, %p6, %p7;
	@%p8 bra 	$L__BB0_32;
	mul.f32 	%f69, %f53, %f53;
	mul.f32 	%f70, %f50, %f69;
	mul.f32 	%f71, %f50, %f70;
	setp.geu.f32 	%p13, %f4, %f71;
	@%p13 bra 	$L__BB0_36;
	add.s64 	%rd77, %rd1, %rd60;
	ld.global.u32 	%r64, [%rd77];
	setp.ne.s32 	%p14, %r64, 0;
	@%p14 bra 	$L__BB0_10;
	mul.wide.s32 	%rd78, %r17, 4;
	add.s64 	%rd79, %rd2, %rd78;
	mov.b32 	%r65, 0;
	st.global.u32 	[%rd79], %r65;
$L__BB0_10:
	mul.wide.s32 	%rd80, %r17, 4;
	add.s64 	%rd81, %rd1, %rd80;
	ld.global.u32 	%r66, [%rd81];
	setp.ne.s32 	%p15, %r66, 0;
	@%p15 bra 	$L__BB0_12;
	add.s64 	%rd83, %rd2, %rd60;
	mov.b32 	%r67, 0;
	st.global.u32 	[%rd83], %r67;
$L__BB0_12:
	ld.param.f32 	%f236, [forceCompute_param_34];
	mul.f32 	%f5, %f236, %f55;
	sqrt.rn.f32 	%f6, %f4;
	div.rn.f32 	%f7, %f6, %f50;
	add.f32 	%f8, %f56, 0f3F800000;
	mul.f32 	%f73, %f8, 0f3F000000;
	cvt.rzi.f32.f32 	%f74, %f73;
	add.f32 	%f75, %f74, %f74;
	sub.f32 	%f76, %f8, %f75;
	abs.f32 	%f9, %f76;
	abs.f32 	%f10, %f7;
	setp.lt.f32 	%p16, %f10, 0f00800000;
	mul.f32 	%f77, %f10, 0f4B800000;
	selp.f32 	%f78, %f77, %f10, %p16;
	selp.f32 	%f79, 0fC1C00000, 0f00000000, %p16;
	mov.b32 	%r68, %f78;
	add.s32 	%r69, %r68, -1060439283;
	and.b32  	%r70, %r69, -8388608;
	sub.s32 	%r71, %r68, %r70;
	mov.b32 	%f80, %r71;
	cvt.rn.f32.s32 	%f81, %r70;
	fma.rn.f32 	%f82, %f81, 0f34000000, %f79;
	add.f32 	%f83, %f80, 0fBF800000;
	add.f32 	%f84, %f80, 0f3F800000;
	rcp.approx.ftz.f32 	%f85, %f84;
	add.f32 	%f86, %f83, %f83;
	mul.f32 	%f87, %f86, %f85;
	mul.f32 	%f88, %f87, %f87;
	sub.f32 	%f89, %f83, %f87;
	add.f32 	%f90, %f89, %f89;
	neg.f32 	%f91, %f87;
	fma.rn.f32 	%f92, %f91, %f83, %f90;
	mul.rn.f32 	%f93, %f85, %f92;
	fma.rn.f32 	%f94, %f88, 0f3A2C32E4, 0f3B52E7DB;
	fma.rn.f32 	%f95, %f94, %f88, 0f3C93BB73;
	fma.rn.f32 	%f96, %f95, %f88, 0f3DF6384F;
	mul.rn.f32 	%f97, %f96, %f88;
	fma.rn.f32 	%f98, %f87, 0f3FB8AA3B, %f82;
	sub.f32 	%f99, %f82, %f98;
	fma.rn.f32 	%f100, %f87, 0f3FB8AA3B, %f99;
	fma.rn.f32 	%f101, %f93, 0f3FB8AA3B, %f100;
	fma.rn.f32 	%f102, %f87, 0f32A55E34, %f101;
	mul.f32 	%f103, %f97, 0f40400000;
	fma.rn.f32 	%f104, %f103, %f93, %f102;
	fma.rn.f32 	%f105, %f97, %f87, %f104;
	add.rn.f32 	%f11, %f98, %f105;
	neg.f32 	%f106, %f98;
	add.rn.f32 	%f107, %f11, %f106;
	neg.f32 	%f108, %f107;
	add.rn.f32 	%f12, %f105, %f108;
	mul.rn.f32 	%f109, %f11, %f8;
	neg.f32 	%f110, %f109;
	fma.rn.f32 	%f111, %f11, %f8, %f110;
	fma.rn.f32 	%f112, %f12, %f8, %f111;
	cvt.rni.f32.f32 	%f113, %f109;
	sub.f32 	%f114, %f109, %f113;
	add.f32 	%f115, %f114, %f112;
	fma.rn.f32 	%f116, %f115, 0f391FCB8E, 0f3AAF85ED;
	fma.rn.f32 	%f117, %f116, %f115, 0f3C1D9856;
	fma.rn.f32 	%f118, %f117, %f115, 0f3D6357BB;
	fma.rn.f32 	%f119, %f118, %f115, 0f3E75FDEC;
	fma.rn.f32 	%f120, %f119, %f115, 0f3F317218;
	fma.rn.f32 	%f121, %f120, %f115, 0f3F800000;
	cvt.rzi.s32.f32 	%r72, %f113;
	setp.gt.f32 	%p17, %f113, 0f00000000;
	selp.b32 	%r73, 0, -2097152000, %p17;
	add.s32 	%r74, %r73, 2130706432;
	mov.b32 	%f122, %r74;
	mul.f32 	%f123, %f121, %f122;
	shl.b32 	%r75, %r72, 23;
	sub.s32 	%r76, %r75, %r73;
	mov.b32 	%f124, %r76;
	mul.f32 	%f125, %f123, %f124;
	abs.f32 	%f126, %f109;
	setp.gt.f32 	%p18, %f126, 0f43180000;
	setp.lt.f32 	%p19, %f109, 0f00000000;
	selp.f32 	%f127, 0f00000000, 0f7F800000, %p19;
	selp.f32 	%f13, %f127, %f125, %p18;
	setp.eq.f32 	%p20, %f7, 0f3F800000;
	setp.eq.f32 	%p21, %f8, 0f00000000;
	or.pred  	%p22, %p21, %p20;
	mov.f32 	%f238, 0f3F800000;
	@%p22 bra 	$L__BB0_20;
	setp.num.f32 	%p23, %f10, %f10;
	abs.f32 	%f128, %f8;
	setp.num.f32 	%p24, %f128, %f128;
	and.pred  	%p25, %p23, %p24;
	@%p25 bra 	$L__BB0_15;
	add.rn.f32 	%f238, %f7, %f8;
	bra.uni 	$L__BB0_20;
$L__BB0_15:
	setp.neu.f32 	%p26, %f7, 0f00000000;
	setp.neu.f32 	%p27, %f10, 0f7F800000;
	and.pred  	%p28, %p26, %p27;
	@%p28 bra 	$L__BB0_17;
	setp.neu.f32 	%p35, %f9, 0f3F800000;
	add.f32 	%f133, %f7, %f7;
	mov.b32 	%r77, %f133;
	setp.lt.f32 	%p36, %f8, 0f00000000;
	xor.b32  	%r78, %r77, 2139095040;
	selp.b32 	%r79, %r78, %r77, %p36;
	and.b32  	%r80, %r79, 2147483647;
	selp.b32 	%r81, %r80, %r79, %p35;
	mov.b32 	%f238, %r81;
	bra.uni 	$L__BB0_20;
$L__BB0_17:
	setp.eq.f32 	%p29, %f7, 0fBF800000;
	setp.eq.f32 	%p30, %f128, 0f7F800000;
	and.pred  	%p31, %p29, %p30;
	@%p31 bra 	$L__BB0_20;
	setp.geu.f32 	%p32, %f7, 0f00000000;
	mov.f32 	%f238, %f13;
	@%p32 bra 	$L__BB0_20;
	setp.neu.f32 	%p33, %f9, 0f3F800000;
	neg.f32 	%f130, %f13;
	selp.f32 	%f131, %f13, %f130, %p33;
	cvt.rmi.f32.f32 	%f132, %f8;
	setp.neu.f32 	%p34, %f8, %f132;
	selp.f32 	%f238, 0f7FFFFFFF, %f131, %p34;
$L__BB0_20:
	div.rn.f32 	%f134, %f5, %f56;
	neg.f32 	%f135, %f56;
	mul.f32 	%f136, %f134, %f135;
	div.rn.f32 	%f137, %f136, %f238;
	setp.gt.f32 	%p37, %f7, 0f3F800000;
	selp.f32 	%f19, 0f3F800000, 0f00000000, %p37;
	mul.f32 	%f138, %f137, %f19;
	cvt.f64.f32 	%fd6, %f138;
	setp.le.f32 	%p38, %f7, 0f3F800000;
	selp.f64 	%fd7, 0d3FF0000000000000, 0d0000000000000000, %p38;
	cvt.f64.f32 	%fd8, %f7;
	mov.f64 	%fd9, 0d3FF0000000000000;
	sub.f64 	%fd10, %fd9, %fd8;
	cvt.f64.f32 	%fd11, %f57;
	mul.f32 	%f20, %f56, %f134;
	cvt.f64.f32 	%fd12, %f20;
	fma.rn.f64 	%fd13, %fd10, %fd11, %fd12;
	mul.f64 	%fd14, %fd13, %fd7;
	sub.f64 	%fd15, %fd6, %fd14;
	cvt.rn.f32.f64 	%f139, %fd15;
	div.rn.f32 	%f21, %f1, %f6;
	div.rn.f32 	%f22, %f2, %f6;
	div.rn.f32 	%f23, %f3, %f6;
	mul.f32 	%f240, %f21, %f139;
	neg.f32 	%f140, %f21;
	mul.f32 	%f241, %f140, %f139;
	mul.f32 	%f242, %f22, %f139;
	neg.f32 	%f141, %f22;
	mul.f32 	%f243, %f141, %f139;
	mul.f32 	%f244, %f23, %f139;
	neg.f32 	%f142, %f23;
	mul.f32 	%f245, %f142, %f139;
	setp.ne.s32 	%p39, %r18, %r60;
	mov.f32 	%f239, 0f3F800000;
	@%p39 bra 	$L__BB0_30;
	cvta.to.global.u64 	%rd89, %rd14;
	cvta.to.global.u64 	%rd90, %rd13;
	cvta.to.global.u64 	%rd91, %rd12;
	cvta.to.global.u64 	%rd92, %rd20;
	mul.wide.s32 	%rd93, %r16, 4;
	add.s64 	%rd94, %rd92, %rd93;
	atom.global.add.u32 	%r83, [%rd94], 1;
	mul.wide.s32 	%rd95, %r17, 4;
	add.s64 	%rd96, %rd92, %rd95;
	atom.global.add.u32 	%r84, [%rd96], 1;
	add.s64 	%rd97, %rd91, %rd93;
	atom.global.add.f32 	%f144, [%rd97], %f240;
	add.s64 	%rd98, %rd91, %rd95;
	atom.global.add.f32 	%f145, [%rd98], %f241;
	add.s64 	%rd99, %rd90, %rd93;
	atom.global.add.f32 	%f146, [%rd99], %f242;
	add.s64 	%rd100, %rd90, %rd95;
	atom.global.add.f32 	%f147, [%rd100], %f243;
	add.s64 	%rd101, %rd89, %rd93;
	atom.global.add.f32 	%f148, [%rd101], %f244;
	add.s64 	%rd102, %rd89, %rd95;
	atom.global.add.f32 	%f149, [%rd102], %f245;
	add.f32 	%f30, %f55, 0f3F800000;
	mul.f32 	%f150, %f30, 0f3F000000;
	cvt.rzi.f32.f32 	%f151, %f150;
	add.f32 	%f152, %f151, %f151;
	sub.f32 	%f153, %f30, %f152;
	abs.f32 	%f31, %f153;
	mul.rn.f32 	%f154, %f11, %f30;
	neg.f32 	%f155, %f154;
	fma.rn.f32 	%f156, %f11, %f30, %f155;
	fma.rn.f32 	%f157, %f12, %f30, %f156;
	cvt.rni.f32.f32 	%f158, %f154;
	sub.f32 	%f159, %f154, %f158;
	add.f32 	%f160, %f159, %f157;
	fma.rn.f32 	%f161, %f160, 0f391FCB8E, 0f3AAF85ED;
	fma.rn.f32 	%f162, %f161, %f160, 0f3C1D9856;
	fma.rn.f32 	%f163, %f162, %f160, 0f3D6357BB;
	fma.rn.f32 	%f164, %f163, %f160, 0f3E75FDEC;
	fma.rn.f32 	%f165, %f164, %f160, 0f3F317218;
	fma.rn.f32 	%f166, %f165, %f160, 0f3F800000;
	cvt.rzi.s32.f32 	%r85, %f158;
	setp.gt.f32 	%p41, %f158, 0f00000000;
	selp.b32 	%r86, 0, -2097152000, %p41;
	add.s32 	%r87, %r86, 2130706432;
	mov.b32 	%f167, %r87;
	mul.f32 	%f168, %f166, %f167;
	shl.b32 	%r88, %r85, 23;
	sub.s32 	%r89, %r88, %r86;
	mov.b32 	%f169, %r89;
	mul.f32 	%f170, %f168, %f169;
	abs.f32 	%f171, %f154;
	setp.gt.f32 	%p42, %f171, 0f43180000;
	setp.lt.f32 	%p43, %f154, 0f00000000;
	selp.f32 	%f172, 0f00000000, 0f7F800000, %p43;
	selp.f32 	%f32, %f172, %f170, %p42;
	setp.eq.f32 	%p44, %f30, 0f00000000;
	or.pred  	%p45, %p44, %p20;
	@%p45 bra 	$L__BB0_29;
	setp.num.f32 	%p46, %f10, %f10;
	abs.f32 	%f173, %f30;
	setp.num.f32 	%p47, %f173, %f173;
	and.pred  	%p48, %p46, %p47;
	@%p48 bra 	$L__BB0_24;
	add.rn.f32 	%f239, %f7, %f30;
	bra.uni 	$L__BB0_29;
$L__BB0_24:
	setp.neu.f32 	%p49, %f7, 0f00000000;
	setp.neu.f32 	%p50, %f10, 0f7F800000;
	and.pred  	%p51, %p49, %p50;
	@%p51 bra 	$L__BB0_26;
	setp.neu.f32 	%p58, %f31, 0f3F800000;
	add.f32 	%f178, %f7, %f7;
	mov.b32 	%r90, %f178;
	setp.lt.f32 	%p59, %f30, 0f00000000;
	xor.b32  	%r91, %r90, 2139095040;
	selp.b32 	%r92, %r91, %r90, %p59;
	and.b32  	%r93, %r92, 2147483647;
	selp.b32 	%r94, %r93, %r92, %p58;
	mov.b32 	%f239, %r94;
	bra.uni 	$L__BB0_29;
$L__BB0_26:
	setp.eq.f32 	%p52, %f7, 0fBF800000;
	setp.eq.f32 	%p53, %f173, 0f7F800000;
	and.pred  	%p54, %p52, %p53;
	@%p54 bra 	$L__BB0_29;
	setp.geu.f32 	%p55, %f7, 0f00000000;
	mov.f32 	%f239, %f32;
	@%p55 bra 	$L__BB0_29;
	setp.neu.f32 	%p56, %f31, 0f3F800000;
	neg.f32 	%f175, %f32;
	selp.f32 	%f176, %f32, %f175, %p56;
	cvt.rmi.f32.f32 	%f177, %f30;
	setp.neu.f32 	%p57, %f30, %f177;
	selp.f32 	%f239, 0f7FFFFFFF, %f176, %p57;
$L__BB0_29:
	ld.param.f32 	%f235, [forceCompute_param_32];
	ld.param.u64 	%rd137, [forceCompute_param_14];
	cvta.to.global.u64 	%rd103, %rd137;
	cvta.to.global.u64 	%rd104, %rd16;
	cvta.to.global.u64 	%rd105, %rd15;
	cvta.to.global.u64 	%rd106, %rd8;
	cvta.to.global.u64 	%rd107, %rd7;
	cvta.to.global.u64 	%rd108, %rd6;
	setp.le.f32 	%p60, %f7, 0f3F800000;
	div.rn.f32 	%f179, %f5, %f239;
	mul.f32 	%f180, %f179, %f19;
	selp.f32 	%f181, 0f3F800000, 0f00000000, %p60;
	fma.rn.f32 	%f182, %f20, %f181, %f180;
	mul.f32 	%f183, %f21, %f182;
	add.f32 	%f184, %f240, %f183;
	sub.f32 	%f185, %f241, %f183;
	mul.f32 	%f186, %f22, %f182;
	add.f32 	%f187, %f242, %f186;
	sub.f32 	%f188, %f243, %f186;
	mul.f32 	%f189, %f23, %f182;
	add.f32 	%f190, %f244, %f189;
	sub.f32 	%f191, %f245, %f189;
	add.s64 	%rd110, %rd108, %rd93;
	ld.global.f32 	%f192, [%rd110];
	add.s64 	%rd112, %rd108, %rd95;
	ld.global.f32 	%f193, [%rd112];
	add.s64 	%rd113, %rd107, %rd93;
	ld.global.f32 	%f194, [%rd113];
	add.s64 	%rd114, %rd107, %rd95;
	ld.global.f32 	%f195, [%rd114];
	add.s64 	%rd115, %rd106, %rd93;
	ld.global.f32 	%f196, [%rd115];
	add.s64 	%rd116, %rd106, %rd95;
	ld.global.f32 	%f197, [%rd116];
	add.f32 	%f198, %f192, %f193;
	add.f32 	%f199, %f194, %f195;
	mul.f32 	%f200, %f22, %f199;
	fma.rn.f32 	%f201, %f21, %f198, %f200;
	add.f32 	%f202, %f196, %f197;
	fma.rn.f32 	%f203, %f23, %f202, %f201;
	mul.f32 	%f204, %f51, %f203;
	fma.rn.f32 	%f240, %f192, %f204, %f184;
	fma.rn.f32 	%f242, %f194, %f204, %f187;
	fma.rn.f32 	%f244, %f196, %f204, %f190;
	mul.f32 	%f205, %f193, %f204;
	sub.f32 	%f241, %f185, %f205;
	mul.f32 	%f206, %f195, %f204;
	sub.f32 	%f243, %f188, %f206;
	mul.f32 	%f207, %f197, %f204;
	sub.f32 	%f245, %f191, %f207;
	neg.f32 	%f208, %f235;
	mul.f32 	%f209, %f22, %f194;
	fma.rn.f32 	%f210, %f21, %f192, %f209;
	fma.rn.f32 	%f211, %f23, %f196, %f210;
	mul.f32 	%f212, %f211, %f208;
	mul.f32 	%f213, %f22, %f195;
	fma.rn.f32 	%f214, %f21, %f193, %f213;
	fma.rn.f32 	%f215, %f23, %f197, %f214;
	mul.f32 	%f216, %f215, %f208;
	add.s64 	%rd117, %rd105, %rd93;
	mul.f32 	%f217, %f21, %f212;
	atom.global.add.f32 	%f218, [%rd117], %f217;
	add.s64 	%rd118, %rd105, %rd95;
	mul.f32 	%f219, %f21, %f216;
	atom.global.add.f32 	%f220, [%rd118], %f219;
	add.s64 	%rd119, %rd104, %rd93;
	mul.f32 	%f221, %f22, %f212;
	atom.global.add.f32 	%f222, [%rd119], %f221;
	add.s64 	%rd120, %rd104, %rd95;
	mul.f32 	%f223, %f22, %f216;
	atom.global.add.f32 	%f224, [%rd120], %f223;
	add.s64 	%rd121, %rd103, %rd93;
	mul.f32 	%f225, %f23, %f212;
	atom.global.add.f32 	%f226, [%rd121], %f225;
	add.s64 	%rd122, %rd103, %rd95;
	mul.f32 	%f227, %f23, %f216;
	atom.global.add.f32 	%f228, [%rd122], %f227;
	bra.uni 	$L__BB0_31;
$L__BB0_30:
	cvta.to.global.u64 	%rd84, %rd19;
	mul.wide.s32 	%rd85, %r16, 4;
	add.s64 	%rd86, %rd84, %rd85;
	mov.b32 	%r82, 1065353216;
	st.global.u32 	[%rd86], %r82;
	mul.wide.s32 	%rd87, %r17, 4;
	add.s64 	%rd88, %rd84, %rd87;
	st.global.u32 	[%rd88], %r82;
$L__BB0_31:
	ld.param.u64 	%rd136, [forceCompute_param_6];
	cvta.to.global.u64 	%rd123, %rd11;
	cvta.to.global.u64 	%rd124, %rd10;
	cvta.to.global.u64 	%rd125, %rd136;
	mul.wide.s32 	%rd126, %r16, 4;
	add.s64 	%rd127, %rd125, %rd126;
	atom.global.add.f32 	%f229, [%rd127], %f240;
	mul.wide.s32 	%rd128, %r17, 4;
	add.s64 	%rd129, %rd125, %rd128;
	atom.global.add.f32 	%f230, [%rd129], %f241;
	add.s64 	%rd130, %rd124, %rd126;
	atom.global.add.f32 	%f231, [%rd130], %f242;
	add.s64 	%rd131, %rd124, %rd128;
	atom.global.add.f32 	%f232, [%rd131], %f243;
	add.s64 	%rd132, %rd123, %rd126;
	atom.global.add.f32 	%f233, [%rd132], %f244;
	add.s64 	%rd133, %rd123, %rd128;
	atom.global.add.f32 	%f234, [%rd133], %f245;
	bra.uni 	$L__BB0_36;
$L__BB0_32:
	mul.lo.s32 	%r61, %r60, %r18;
	setp.gt.s32 	%p9, %r61, 0;
	@%p9 bra 	$L__BB0_36;
	setp.lt.s32 	%p10, %r18, 0;
	selp.b32 	%r20, %r16, %r17, %p10;
	selp.b32 	%r21, %r17, %r16, %p10;
	cvta.to.global.u64 	%rd68, %rd18;
	mul.wide.s32 	%rd69, %r20, 4;
	add.s64 	%rd70, %rd68, %rd69;
	ld.global.f32 	%f68, [%rd70];
	setp.geu.f32 	%p11, %f4, %f68;
	@%p11 bra 	$L__BB0_36;
	cvta.to.global.u64 	%rd71, %rd22;
	mul.wide.s32 	%rd72, %r21, 4;
	add.s64 	%rd73, %rd71, %rd72;
	ld.global.u32 	%r62, [%rd73];
	setp.ne.s32 	%p12, %r62, 0;
	@%p12 bra 	$L__BB0_36;
	add.s64 	%rd75, %rd2, %rd69;
	mov.b32 	%r63, 0;
	st.global.u32 	[%rd75], %r63;
$L__BB0_36:
	ret;

}


// ===== COMPILED SASS (sm_100) =====

	.target	sm_100

	.elftype	@"ET_EXEC"


//--------------------- .note.nv.tkinfo           --------------------------
	.section	.note.nv.tkinfo,"",@"SHT_NOTE"
	.sectionflags	@"SHF_NOTE_NV_TKINFO"
	.tkinfo
        /*0018*/ 	.word	0x00000002
        /*0030*/ 	.string	""
        /*0030*/ 	.string	"ptxas"
        /*0030*/ 	.string	"Cuda compilation tools, release 13.0, V13.0.88"
        /*0030*/ 	.string	"Build cuda_13.0.r13.0/compiler.36424714_0"
        /*0030*/ 	.string	"-arch sm_100 -m 64 "



//--------------------- .note.nv.cuinfo           --------------------------
	.section	.note.nv.cuinfo,"",@"SHT_NOTE"
	.sectionflags	@"SHF_NOTE_NV_CUINFO"
        /*0018*/ 	.short	0x0002
        /*001a*/ 	.short	0x0064
        /*001c*/ 	.short	0x0082
	.zero		2


//--------------------- .nv.info                  --------------------------
	.section	.nv.info,"",@"SHT_CUDA_INFO"
	.align	4


	//----- nvinfo : EIATTR_REGCOUNT
	.align		4
        /*0000*/ 	.byte	0x04, 0x2f
        /*0002*/ 	.short	(.L_1 - .L_0)
	.align		4
.L_0:
        /*0004*/ 	.word	index@(forceCompute)
        /*0008*/ 	.word	0x00000020


	//----- nvinfo : EIATTR_FRAME_SIZE
	.align		4
.L_1:
        /*000c*/ 	.byte	0x04, 0x11
        /*000e*/ 	.short	(.L_3 - .L_2)
	.align		4
.L_2:
        /*0010*/ 	.word	index@($__internal_1_$__cuda_sm3x_div_rn_noftz_f32_slowpath)
        /*0014*/ 	.word	0x00000000


	//----- nvinfo : EIATTR_FRAME_SIZE
	.align		4
.L_3:
        /*0018*/ 	.byte	0x04, 0x11
        /*001a*/ 	.short	(.L_5 - .L_4)
	.align		4
.L_4:
        /*001c*/ 	.word	index@($__internal_0_$__cuda_sm20_sqrt_rn_f32_slowpath)
        /*0020*/ 	.word	0x00000000


	//----- nvinfo : EIATTR_FRAME_SIZE
	.align		4
.L_5:
        /*0024*/ 	.byte	0x04, 0x11
        /*0026*/ 	.short	(.L_7 - .L_6)
	.align		4
.L_6:
        /*0028*/ 	.word	index@(forceCompute)
        /*002c*/ 	.word	0x00000000


	//----- nvinfo : EIATTR_MIN_STACK_SIZE
	.align		4
.L_7:
        /*0030*/ 	.byte	0x04, 0x12
        /*0032*/ 	.short	(.L_9 - .L_8)
	.align		4
.L_8:
        /*0034*/ 	.word	index@(forceCompute)
        /*0038*/ 	.word	0x00000000
.L_9:


//--------------------- .nv.compat                --------------------------
	.section	.nv.compat,"",@"SHT_CUDA_COMPAT_INFO"
	.align	4
        /*0000*/ 	.byte	0x02, 0x09, 0x00, 0x00, 0x02, 0x02, 0x01, 0x00, 0x02, 0x05, 0x05, 0x00, 0x03, 0x07, 0x01, 0x01
        /*0010*/ 	.byte	0x02, 0x03, 0x00, 0x00, 0x02, 0x06, 0x01, 0x00, 0x04, 0x0b, 0x08, 0x00, 0x01, 0x00, 0x00, 0x00
        /*0020*/ 	.byte	0x00, 0x00, 0x00, 0x00


//--------------------- .nv.info.forceCompute     --------------------------
	.section	.nv.info.forceCompute,"",@"SHT_CUDA_INFO"
	.sectionflags	@""
	.align	4


	//----- nvinfo : EIATTR_CUDA_API_VERSION
	.align		4
        /*0000*/ 	.byte	0x04, 0x37
        /*0002*/ 	.short	(.L_11 - .L_10)
.L_10:
        /*0004*/ 	.word	0x00000082


	//----- nvinfo : EIATTR_KPARAM_INFO
	.align		4
.L_11:
        /*0008*/ 	.byte	0x04, 0x17
        /*000a*/ 	.short	(.L_13 - .L_12)
.L_12:
        /*000c*/ 	.word	0x00000000
        /*0010*/ 	.short	0x0025
        /*0012*/ 	.short	0x010c
        /*0014*/ 	.byte	0x00, 0xf0, 0x11, 0x00


	//----- nvinfo : EIATTR_KPARAM_INFO
	.align		4
.L_13:
        /*0018*/ 	.byte	0x04, 0x17
        /*001a*/ 	.short	(.L_15 - .L_14)
.L_14:
        /*001c*/ 	.word	0x00000000
        /*0020*/ 	.short	0x0024
        /*0022*/ 	.short	0x0108
        /*0024*/ 	.byte	0x00, 0xf0, 0x11, 0x00


	//----- nvinfo : EIATTR_KPARAM_INFO
	.align		4
.L_15:
        /*0028*/ 	.byte	0x04, 0x17
        /*002a*/ 	.short	(.L_17 - .L_16)
.L_16:
        /*002c*/ 	.word	0x00000000
        /*0030*/ 	.short	0x0023
        /*0032*/ 	.short	0x0104
        /*0034*/ 	.byte	0x00, 0xf0, 0x11, 0x00


	//----- nvinfo : EIATTR_KPARAM_INFO
	.align		4
.L_17:
        /*0038*/ 	.byte	0x04, 0x17
        /*003a*/ 	.short	(.L_19 - .L_18)
.L_18:
        /*003c*/ 	.word	0x00000000
        /*0040*/ 	.short	0x0022
        /*0042*/ 	.short	0x0100
        /*0044*/ 	.byte	0x00, 0xf0, 0x11, 0x00


	//----- nvinfo : EIATTR_KPARAM_INFO
	.align		4
.L_19:
        /*0048*/ 	.byte	0x04, 0x17
        /*004a*/ 	.short	(.L_21 - .L_20)
.L_20:
        /*004c*/ 	.word	0x00000000
        /*0050*/ 	.short	0x0021
        /*0052*/ 	.short	0x00fc
        /*0054*/ 	.byte	0x00, 0xf0, 0x11, 0x00


	//----- nvinfo : EIATTR_KPARAM_INFO
	.align		4
.L_21:
        /*0058*/ 	.byte	0x04, 0x17
        /*005a*/ 	.short	(.L_23 - .L_22)
.L_22:
        /*005c*/ 	.word	0x00000000
        /*0060*/ 	.short	0x0020
        /*0062*/ 	.short	0x00f8
        /*0064*/ 	.byte	0x00, 0xf0, 0x11, 0x00


	//----- nvinfo : EIATTR_KPARAM_INFO
	.align		4
.L_23:
        /*0068*/ 	.byte	0x04, 0x17
        /*006a*/ 	.short	(.L_25 - .L_24)
.L_24:
        /*006c*/ 	.word	0x00000000
        /*0070*/ 	.short	0x001f
        /*0072*/ 	.short	0x00f4
        /*0074*/ 	.byte	0x00, 0xf0, 0x11, 0x00


	//----- nvinfo : EIATTR_KPARAM_INFO
	.align		4
.L_25:
        /*0078*/ 	.byte	0x04, 0x17
        /*007a*/ 	.short	(.L_27 - .L_26)
.L_26:
        /*007c*/ 	.word	0x00000000
        /*0080*/ 	.short	0x001e
        /*0082*/ 	.short	0x00f0
        /*0084*/ 	.byte	0x00, 0xf0, 0x11, 0x00


	//----- nvinfo : EIATTR_KPARAM_INFO
	.align		4
.L_27:
        /*0088*/ 	.byte	0x04, 0x17
        /*008a*/ 	.short	(.L_29 - .L_28)
.L_28:
        /*008c*/ 	.word	0x00000000
        /*0090*/ 	.short	0x001d
        /*0092*/ 	.short	0x00e8
        /*0094*/ 	.byte	0x00, 0xf5, 0x21, 0x00


	//----- nvinfo : EIATTR_KPARAM_INFO
	.align		4
.L_29:
        /*0098*/ 	.byte	0x04, 0x17
        /*009a*/ 	.short	(.L_31 - .L_30)
.L_30:
        /*009c*/ 	.word	0x00000000
        /*00a0*/ 	.short	0x001c
        /*00a2*/ 	.short	0x00e0
        /*00a4*/ 	.byte	0x00, 0xf5, 0x21, 0x00


	//----- nvinfo : EIATTR_KPARAM_INFO
	.align		4
.L_31:
        /*00a8*/ 	.byte	0x04, 0x17
        /*00aa*/ 	.short	(.L_33 - .L_32)
.L_32:
        /*00ac*/ 	.word	0x00000000
        /*00b0*/ 	.short	0x001b
        /*00b2*/ 	.short	0x00d8
        /*00b4*/ 	.byte	0x00, 0xf5, 0x21, 0x00


	//----- nvinfo : EIATTR_KPARAM_INFO
	.align		4
.L_33:
        /*00b8*/ 	.byte	0x04, 0x17
        /*00ba*/ 	.short	(.L_35 - .L_34)
.L_34:
        /*00bc*/ 	.word	0x00000000
        /*00c0*/ 	.short	0x001a
        /*00c2*/ 	.short	0x00d0
        /*00c4*/ 	.byte	0x00, 0xf5, 0x21, 0x00


	//----- nvinfo : EIATTR_KPARAM_INFO
	.align		4
.L_35:
        /*00c8*/ 	.byte	0x04, 0x17
        /*00ca*/ 	.short	(.L_37 - .L_36)
.L_36:
        /*00cc*/ 	.word	0x00000000
        /*00d0*/ 	.short	0x0019
        /*00d2*/ 	.short	0x00c8
        /*00d4*/ 	.byte	0x00, 0xf5, 0x21, 0x00


	//----- nvinfo : EIATTR_KPARAM_INFO
	.align		4
.L_37:
        /*00d8*/ 	.byte	0x04, 0x17
        /*00da*/ 	.short	(.L_39 - .L_38)
.L_38:
        /*00dc*/ 	.word	0x00000000
        /*00e0*/ 	.short	0x0018
        /*00e2*/ 	.short	0x00c0
        /*00e4*/ 	.byte	0x00, 0xf5, 0x21, 0x00


	//----- nvinfo : EIATTR_KPARAM_INFO
	.align		4
.L_39:
        /*00e8*/ 	.byte	0x04, 0x17
        /*00ea*/ 	.short	(.L_41 - .L_40)
.L_40:
        /*00ec*/ 	.word	0x00000000
        /*00f0*/ 	.short	0x0017
        /*00f2*/ 	.short	0x00b8
        /*00f4*/ 	.byte	0x00, 0xf5, 0x21, 0x00


	//----- nvinfo : EIATTR_KPARAM_INFO
	.align		4
.L_41:
        /*00f8*/ 	.byte	0x04, 0x17
        /*00fa*/ 	.short	(.L_43 - .L_42)
.L_42:
        /*00fc*/ 	.word	0x00000000
        /*0100*/ 	.short	0x0016
        /*0102*/ 	.short	0x00b0
        /*0104*/ 	.byte	0x00, 0xf5, 0x21, 0x00


	//----- nvinfo : EIATTR_KPARAM_INFO
	.align		4
.L_43:
        /*0108*/ 	.byte	0x04, 0x17
        /*010a*/ 	.short	(.L_45 - .L_44)
.L_44:
        /*010c*/ 	.word	0x00000000
        /*0110*/ 	.short	0x0015
        /*0112*/ 	.short	0x00a8
        /*0114*/ 	.byte	0x00, 0xf5, 0x21, 0x00


	//----- nvinfo : EIATTR_KPARAM_INFO
	.align		4
.L_45:
        /*0118*/ 	.byte	0x04, 0x17
        /*011a*/ 	.short	(.L_47 - .L_46)
.L_46:
        /*011c*/ 	.word	0x00000000
        /*0120*/ 	.short	0x0014
        /*0122*/ 	.short	0x00a0
        /*0124*/ 	.byte	0x00, 0xf5, 0x21, 0x00


	//----- nvinfo : EIATTR_KPARAM_INFO
	.align		4
.L_47:
        /*0128*/ 	.byte	0x04, 0x17
        /*012a*/ 	.short	(.L_49 - .L_48)
.L_48:
        /*012c*/ 	.word	0x00000000
        /*0130*/ 	.short	0x0013
        /*0132*/ 	.short	0x0098
        /*0134*/ 	.byte	0x00, 0xf5, 0x21, 0x00


	//----- nvinfo : EIATTR_KPARAM_INFO
	.align		4
.L_49:
        /*0138*/ 	.byte	0x04, 0x17
        /*013a*/ 	.short	(.L_51 - .L_50)
.L_50:
        /*013c*/ 	.word	0x00000000
        /*0140*/ 	.short	0x0012
        /*0142*/ 	.short	0x0090
        /*0144*/ 	.byte	0x00, 0xf5, 0x21, 0x00


	//----- nvinfo : EIATTR_KPARAM_INFO
	.align		4
.L_51:
        /*0148*/ 	.byte	0x04, 0x17
        /*014a*/ 	.short	(.L_53 - .L_52)
.L_52:
        /*014c*/ 	.word	0x00000000
        /*0150*/ 	.short	0x0011
        /*0152*/ 	.short	0x0088
        /*0154*/ 	.byte	0x00, 0xf5, 0x21, 0x00


	//----- nvinfo : EIATTR_KPARAM_INFO
	.align		4
.L_53:
        /*0158*/ 	.byte	0x04, 0x17
        /*015a*/ 	.short	(.L_55 - .L_54)
.L_54:
        /*015c*/ 	.word	0x00000000
        /*0160*/ 	.short	0x0010
        /*0162*/ 	.short	0x0080
        /*0164*/ 	.byte	0x00, 0xf5, 0x21, 0x00


	//----- nvinfo : EIATTR_KPARAM_INFO
	.align		4
.L_55:
        /*0168*/ 	.byte	0x04, 0x17
        /*016a*/ 	.short	(.L_57 - .L_56)
.L_56:
        /*016c*/ 	.word	0x00000000
        /*0170*/ 	.short	0x000f
        /*0172*/ 	.short	0x0078
        /*0174*/ 	.byte	0x00, 0xf5, 0x21, 0x00


	//----- nvinfo : EIATTR_KPARAM_INFO
	.align		4
.L_57:
        /*0178*/ 	.byte	0x04, 0x17
        /*017a*/ 	.short	(.L_59 - .L_58)
.L_58:
        /*017c*/ 	.word	0x00000000
        /*0180*/ 	.short	0x000e
        /*0182*/ 	.short	0x0070
        /*0184*/ 	.byte	0x00, 0xf5, 0x21, 0x00


	//----- nvinfo : EIATTR_KPARAM_INFO
	.align		4
.L_59:
        /*0188*/ 	.byte	0x04, 0x17
        /*018a*/ 	.short	(.L_61 - .L_60)
.L_60:
        /*018c*/ 	.word	0x00000000
        /*0190*/ 	.short	0x000d
        /*0192*/ 	.short	0x0068
        /*0194*/ 	.byte	0x00, 0xf5, 0x21, 0x00


	//----- nvinfo : EIATTR_KPARAM_INFO
	.align		4
.L_61:
        /*0198*/ 	.byte	0x04, 0x17
        /*019a*/ 	.short	(.L_63 - .L_62)
.L_62:
        /*019c*/ 	.word	0x00000000
        /*01a0*/ 	.short	0x000c
        /*01a2*/ 	.short	0x0060
        /*01a4*/ 	.byte	0x00, 0xf5, 0x21, 0x00


	//----- nvinfo : EIATTR_KPARAM_INFO
	.align		4
.L_63:
        /*01a8*/ 	.byte	0x04, 0x17
        /*01aa*/ 	.short	(.L_65 - .L_64)
.L_64:
        /*01ac*/ 	.word	0x00000000
        /*01b0*/ 	.short	0x000b
        /*01b2*/ 	.short	0x0058
        /*01b4*/ 	.byte	0x00, 0xf5, 0x21, 0x00


	//----- nvinfo : EIATTR_KPARAM_INFO
	.align		4
.L_65:
        /*01b8*/ 	.byte	0x04, 0x17
        /*01ba*/ 	.short	(.L_67 - .L_66)
.L_66:
        /*01bc*/ 	.word	0x00000000
        /*01c0*/ 	.short	0x000a
        /*01c2*/ 	.short	0x0050
        /*01c4*/ 	.byte	0x00, 0xf5, 0x21, 0x00


	//----- nvinfo : EIATTR_KPARAM_INFO
	.align		4
.L_67:
        /*01c8*/ 	.byte	0x04, 0x17
        /*01ca*/ 	.short	(.L_69 - .L_68)
.L_68:
        /*01cc*/ 	.word	0x00000000
        /*01d0*/ 	.short	0x0009
        /*01d2*/ 	.short	0x0048
        /*01d4*/ 	.byte	0x00, 0xf5, 0x21, 0x00


	//----- nvinfo : EIATTR_KPARAM_INFO
	.align		4
.L_69:
        /*01d8*/ 	.byte	0x04, 0x17
        /*01da*/ 	.short	(.L_71 - .L_70)
.L_70:
        /*01dc*/ 	.word	0x00000000
        /*01e0*/ 	.short	0x0008
        /*01e2*/ 	.short	0x0040
        /*01e4*/ 	.byte	0x00, 0xf5, 0x21, 0x00


	//----- nvinfo : EIATTR_KPARAM_INFO
	.align		4
.L_71:
        /*01e8*/ 	.byte	0x04, 0x17
        /*01ea*/ 	.short	(.L_73 - .L_72)
.L_72:
        /*01ec*/ 	.word	0x00000000
        /*01f0*/ 	.short	0x0007
        /*01f2*/ 	.short	0x0038
        /*01f4*/ 	.byte	0x00, 0xf5, 0x21, 0x00


	//----- nvinfo : EIATTR_KPARAM_INFO
	.align		4
.L_73:
        /*01f8*/ 	.byte	0x04, 0x17
        /*01fa*/ 	.short	(.L_75 - .L_74)
.L_74:
        /*01fc*/ 	.word	0x00000000
        /*0200*/ 	.short	0x0006
        /*0202*/ 	.short	0x0030
        /*0204*/ 	.byte	0x00, 0xf5, 0x21, 0x00


	//----- nvinfo : EIATTR_KPARAM_INFO
	.align		4
.L_75:
        /*0208*/ 	.byte	0x04, 0x17
        /*020a*/ 	.short	(.L_77 - .L_76)
.L_76:
        /*020c*/ 	.word	0x00000000
        /*0210*/ 	.short	0x0005
        /*0212*/ 	.short	0x0028
        /*0214*/ 	.byte	0x00, 0xf5, 0x21, 0x00


	//----- nvinfo : EIATTR_KPARAM_INFO
	.align		4
.L_77:
        /*0218*/ 	.byte	0x04, 0x17
        /*021a*/ 	.short	(.L_79 - .L_78)
.L_78:
        /*021c*/ 	.word	0x00000000
        /*0220*/ 	.short	0x0004
        /*0222*/ 	.short	0x0020
        /*0224*/ 	.byte	0x00, 0xf5, 0x21, 0x00


	//----- nvinfo : EIATTR_KPARAM_INFO
	.align		4
.L_79:
        /*0228*/ 	.byte	0x04, 0x17
        /*022a*/ 	.short	(.L_81 - .L_80)
.L_80:
        /*022c*/ 	.word	0x00000000
        /*0230*/ 	.short	0x0003
        /*0232*/ 	.short	0x0018
        /*0234*/ 	.byte	0x00, 0xf5, 0x21, 0x00


	//----- nvinfo : EIATTR_KPARAM_INFO
	.align		4
.L_81:
        /*0238*/ 	.byte	0x04, 0x17
        /*023a*/ 	.short	(.L_83 - .L_82)
.L_82:
        /*023c*/ 	.word	0x00000000
        /*0240*/ 	.short	0x0002
        /*0242*/ 	.short	0x0010
        /*0244*/ 	.byte	0x00, 0xf5, 0x21, 0x00


	//----- nvinfo : EIATTR_KPARAM_INFO
	.align		4
.L_83:
        /*0248*/ 	.byte	0x04, 0x17
        /*024a*/ 	.short	(.L_85 - .L_84)
.L_84:
        /*024c*/ 	.word	0x00000000
        /*0250*/ 	.short	0x0001
        /*0252*/ 	.short	0x0008
        /*0254*/ 	.byte	0x00, 0xf5, 0x21, 0x00


	//----- nvinfo : EIATTR_KPARAM_INFO
	.align		4
.L_85:
        /*0258*/ 	.byte	0x04, 0x17
        /*025a*/ 	.short	(.L_87 - .L_86)
.L_86:
        /*025c*/ 	.word	0x00000000
        /*0260*/ 	.short	0x0000
        /*0262*/ 	.short	0x0000
        /*0264*/ 	.byte	0x00, 0xf5, 0x21, 0x00


	//----- nvinfo : EIATTR_SPARSE_MMA_MASK
	.align		4
.L_87:
        /*0268*/ 	.byte	0x03, 0x50
        /*026a*/ 	.short	0x0000


	//----- nvinfo : EIATTR_MAXREG_COUNT
	.align		4
        /*026c*/ 	.byte	0x03, 0x1b
        /*026e*/ 	.short	0x00ff


	//----- nvinfo : EIATTR_NUM_BARRIERS
	.align		4
        /*0270*/ 	.byte	0x02, 0x4c
        /*0272*/ 	.byte	0x01
	.zero		1


	//----- nvinfo : EIATTR_MERCURY_ISA_VERSION
	.align		4
        /*0274*/ 	.byte	0x03, 0x5f
        /*0276*/ 	.short	0x0101


	//----- nvinfo : EIATTR_VRC_CTA_INIT_COUNT
	.align		4
        /*0278*/ 	.byte	0x02, 0x4a
	.zero		1
	.zero		1


	//----- nvinfo : EIATTR_EXIT_INSTR_OFFSETS
	.align		4
        /*027c*/ 	.byte	0x04, 0x1c
        /*027e*/ 	.short	(.L_89 - .L_88)


	//   ....[0]....
.L_88:
        /*0280*/ 	.word	0x00000330


	//   ....[1]....
        /*0284*/ 	.word	0x00000a30


	//   ....[2]....
        /*0288*/ 	.word	0x00002490


	//   ....[3]....
        /*028c*/ 	.word	0x000024c0


	//   ....[4]....
        /*0290*/ 	.word	0x00002530


	//   ....[5]....
        /*0294*/ 	.word	0x00002590


	//   ....[6]....
        /*0298*/ 	.word	0x000025d0


	//----- nvinfo : EIATTR_CRS_STACK_SIZE
	.align		4
.L_89:
        /*029c*/ 	.byte	0x04, 0x1e
        /*029e*/ 	.short	(.L_91 - .L_90)
.L_90:
        /*02a0*/ 	.word	0x00000000


	//----- nvinfo : EIATTR_CBANK_PARAM_SIZE
	.align		4
.L_91:
        /*02a4*/ 	.byte	0x03, 0x19
        /*02a6*/ 	.short	0x0110


	//----- nvinfo : EIATTR_PARAM_CBANK
	.align		4
        /*02a8*/ 	.byte	0x04, 0x0a
        /*02aa*/ 	.short	(.L_93 - .L_92)
	.align		4
.L_92:
        /*02ac*/ 	.word	index@(.nv.constant0.forceCompute)
        /*02b0*/ 	.short	0x0380
        /*02b2*/ 	.short	0x0110


	//----- nvinfo : EIATTR_SW_WAR
	.align		4
.L_93:
        /*02b4*/ 	.byte	0x04, 0x36
        /*02b6*/ 	.short	(.L_95 - .L_94)
.L_94:
        /*02b8*/ 	.word	0x00000008
.L_95:


//--------------------- .nv.callgraph             --------------------------
	.section	.nv.callgraph,"",@"SHT_CUDA_CALLGRAPH"
	.align	4
	.sectionentsize	8
	.align		4
        /*0000*/ 	.word	0x00000000
	.align		4
        /*0004*/ 	.word	0xffffffff
	.align		4
        /*0008*/ 	.word	0x00000000
	.align		4
        /*000c*/ 	.word	0xfffffffe
	.align		4
        /*0010*/ 	.word	0x00000000
	.align		4
        /*0014*/ 	.word	0xfffffffd
	.align		4
        /*0018*/ 	.word	0x00000000
	.align		4
        /*001c*/ 	.word	0xfffffffc


//--------------------- .text.forceCompute        --------------------------
	.section	.text.forceCompute,"ax",@progbits
	.align	128
        .global         forceCompute
        .type           forceCompute,@function
        .size           forceCompute,(.L_x_45 - forceCompute)
        .other          forceCompute,@"STO_CUDA_ENTRY STV_DEFAULT"
forceCompute:
.text.forceCompute:
[----:B------:R-:W-:Y:S01]  /*0000*/  LDC R1, c[0x0][0x37c] ;  /* 0x0000df00ff017b82 */ /* 0x000fe20000000800 */
[----:B------:R-:W0:Y:S01]  /*0010*/  S2R R3, SR_TID.X ;  /* 0x0000000000037919 */ /* 0x000e220000002100 */
[----:B------:R-:W1:Y:S01]  /*0020*/  LDCU.64 UR6, c[0x0][0x358] ;  /* 0x00006b00ff0677ac */ /* 0x000e620008000a00 */
[----:B------:R-:W-:Y:S01]  /*0030*/  BSSY.RECONVERGENT B0, `(.L_x_0) ;  /* 0x000001e000007945 */ /* 0x000fe20003800200 */
[----:B0-----:R-:W-:-:S13]  /*0040*/  ISETP.NE.AND P0, PT, R3, RZ, PT ;  /* 0x000000ff0300720c */ /* 0x001fda0003f05270 */
[----:B-1----:R-:W-:Y:S05]  /*0050*/  @P0 BRA `(.L_x_1) ;  /* 0x00000000006c0947 */ /* 0x002fea0003800000 */
[----:B------:R-:W0:Y:S01]  /*0060*/  S2R R7, SR_CTAID.X ;  /* 0x0000000000077919 */ /* 0x000e220000002500 */
[----:B------:R-:W0:Y:S08]  /*0070*/  LDC.64 R4, c[0x0][0x458] ;  /* 0x00011600ff047b82 */ /* 0x000e300000000a00 */
[----:B------:R-:W1:Y:S08]  /*0080*/  LDC.64 R8, c[0x0][0x460] ;  /* 0x00011800ff087b82 */ /* 0x000e700000000a00 */
[----:B------:R-:W2:Y:S08]  /*0090*/  LDC.64 R16, c[0x0][0x448] ;  /* 0x00011200ff107b82 */ /* 0x000eb00000000a00 */
[----:B------:R-:W3:Y:S01]  /*00a0*/  LDC.64 R10, c[0x0][0x430] ;  /* 0x00010c00ff0a7b82 */ /* 0x000ee20000000a00 */
[----:B0-----:R-:W-:-:S07]  /*00b0*/  IMAD.WIDE.U32 R4, R7, 0x4, R4 ;  /* 0x0000000407047825 */ /* 0x001fce00078e0004 */
[----:B------:R-:W0:Y:S01]  /*00c0*/  LDC.64 R12, c[0x0][0x438] ;  /* 0x00010e00ff0c7b82 */ /* 0x000e220000000a00 */
[----:B------:R-:W2:Y:S01]  /*00d0*/  LDG.E R5, desc[UR6][R4.64] ;  /* 0x0000000604057981 */ /* 0x000ea2000c1e1900 */
[----:B-1----:R-:W-:-:S06]  /*00e0*/  IMAD.WIDE.U32 R8, R7, 0x4, R8 ;  /* 0x0000000407087825 */ /* 0x002fcc00078e0008 */
[----:B------:R-:W1:Y:S01]  /*00f0*/  LDC.64 R14, c[0x0][0x440] ;  /* 0x00011000ff0e7b82 */ /* 0x000e620000000a00 */
[----:B------:R-:W4:Y:S07]  /*0100*/  LDG.E R4, desc[UR6][R8.64] ;  /* 0x0000000608047981 */ /* 0x000f2e000c1e1900 */
[----:B------:R-:W5:Y:S08]  /*0110*/  LDC.64 R18, c[0x0][0x450] ;  /* 0x00011400ff127b82 */ /* 0x000f700000000a00 */
[----:B------:R-:W5:Y:S01]  /*0120*/  S2UR UR5, SR_CgaCtaId ;  /* 0x00000000000579c3 */ /* 0x000f620000008800 */
[----:B--2---:R-:W-:-:S04]  /*0130*/  IMAD.WIDE R16, R5, 0x4, R16 ;  /* 0x0000000405107825 */ /* 0x004fc800078e0210 */
[C---:B---3--:R-:W-:Y:S01]  /*0140*/  IMAD.WIDE R10, R5.reuse, 0x4, R10 ;  /* 0x00000004050a7825 */ /* 0x048fe200078e020a */
[----:B------:R-:W2:Y:S03]  /*0150*/  LDG.E R20, desc[UR6][R16.64] ;  /* 0x0000000610147981 */ /* 0x000ea6000c1e1900 */
[----:B0-----:R-:W-:-:S04]  /*0160*/  IMAD.WIDE R12, R5, 0x4, R12 ;  /* 0x00000004050c7825 */ /* 0x001fc800078e020c */
[C---:B-1----:R-:W-:Y:S01]  /*0170*/  IMAD.WIDE R14, R5.reuse, 0x4, R14 ;  /* 0x00000004050e7825 */ /* 0x042fe200078e020e */
[----:B------:R-:W4:Y:S03]  /*0180*/  LDG.E R6, desc[UR6][R12.64] ;  /* 0x000000060c067981 */ /* 0x000f26000c1e1900 */
[----:B-----5:R-:W-:Y:S01]  /*0190*/  IMAD.WIDE R18, R5, 0x4, R18 ;  /* 0x0000000405127825 */ /* 0x020fe200078e0212 */
[----:B------:R-:W4:Y:S04]  /*01a0*/  LDG.E R7, desc[UR6][R14.64] ;  /* 0x000000060e077981 */ /* 0x000f28000c1e1900 */
[----:B------:R-:W4:Y:S04]  /*01b0*/  LDG.E R5, desc[UR6][R10.64] ;  /* 0x000000060a057981 */ /* 0x000f28000c1e1900 */
[----:B------:R-:W2:Y:S01]  /*01c0*/  LDG.E R21, desc[UR6][R18.64] ;  /* 0x0000000612157981 */ /* 0x000ea2000c1e1900 */
[----:B------:R-:W-:-:S02]  /*01d0*/  UMOV UR4, 0x400 ;  /* 0x0000040000047882 */ /* 0x000fc40000000000 */
[----:B------:R-:W-:-:S09]  /*01e0*/  ULEA UR4, UR5, UR4, 0x18 ;  /* 0x0000000405047291 */ /* 0x000fd2000f8ec0ff */
[----:B----4-:R0:W-:Y:S04]  /*01f0*/  STS.128 [UR4], R4 ;  /* 0x00000004ff007988 */ /* 0x0101e80008000c04 */
[----:B--2---:R0:W-:Y:S02]  /*0200*/  STS.64 [UR4+0x10], R20 ;  /* 0x00001014ff007988 */ /* 0x0041e40008000a04 */
.L_x_1:
[----:B------:R-:W-:Y:S05]  /*0210*/  BSYNC.RECONVERGENT B0 ;  /* 0x0000000000007941 */ /* 0x000fea0003800200 */
.L_x_0:
[----:B------:R-:W1:Y:S08]  /*0220*/  S2UR UR5, SR_CgaCtaId ;  /* 0x00000000000579c3 */ /* 0x000e700000008800 */
[----:B------:R-:W-:Y:S06]  /*0230*/  BAR.SYNC.DEFER_BLOCKING 0x0 ;  /* 0x0000000000007b1d */ /* 0x000fec0000010000 */
[----:B------:R-:W-:-:S02]  /*0240*/  UMOV UR4, 0x400 ;  /* 0x0000040000047882 */ /* 0x000fc40000000000 */
[----:B-1----:R-:W-:-:S09]  /*0250*/  ULEA UR4, UR5, UR4, 0x18 ;  /* 0x0000000405047291 */ /* 0x002fd2000f8ec0ff */
[----:B0-----:R-:W0:Y:S04]  /*0260*/  LDS.128 R4, [UR4] ;  /* 0x00000004ff047984 */ /* 0x001e280008000c00 */
[----:B------:R-:W1:Y:S01]  /*0270*/  LDS.64 R8, [UR4+0x10] ;  /* 0x00001004ff087984 */ /* 0x000e620008000a00 */
[----:B0-----:R-:W-:Y:S02]  /*0280*/  IADD3 R11, PT, PT, R6, -0x1, RZ ;  /* 0xffffffff060b7810 */ /* 0x001fe40007ffe0ff */
[----:B------:R-:W-:Y:S02]  /*0290*/  IADD3 R3, PT, PT, R4, R3, RZ ;  /* 0x0000000304037210 */ /* 0x000fe40007ffe0ff */
[C---:B-1----:R-:W-:Y:S01]  /*02a0*/  ISETP.NE.AND P1, PT, R9.reuse, RZ, PT ;  /* 0x000000ff0900720c */ /* 0x042fe20003f25270 */
[----:B------:R-:W-:Y:S01]  /*02b0*/  IMAD R2, R6, R11, RZ ;  /* 0x0000000b06027224 */ /* 0x000fe200078e02ff */
[----:B------:R-:W-:-:S04]  /*02c0*/  ISETP.GT.AND P0, PT, R9, RZ, PT ;  /* 0x000000ff0900720c */ /* 0x000fc80003f04270 */
[----:B------:R-:W-:Y:S02]  /*02d0*/  LEA.HI R0, R2, R2, RZ, 0x1 ;  /* 0x0000000202007211 */ /* 0x000fe400078f08ff */
[----:B------:R-:W-:Y:S02]  /*02e0*/  SEL R10, R6, RZ, P0 ;  /* 0x000000ff060a7207 */ /* 0x000fe40000000000 */
[----:B------:R-:W-:-:S04]  /*02f0*/  SHF.R.S32.HI R0, RZ, 0x1, R0 ;  /* 0x00000001ff007819 */ /* 0x000fc80000011400 */
[----:B------:R-:W-:-:S05]  /*0300*/  SEL R11, R0, RZ, !P1 ;  /* 0x000000ff000b7207 */ /* 0x000fca0004800000 */
[----:B------:R-:W-:-:S05]  /*0310*/  IMAD R8, R8, R10, R11 ;  /* 0x0000000a08087224 */ /* 0x000fca00078e020b */
[----:B------:R-:W-:-:S13]  /*0320*/  ISETP.GE.AND P0, PT, R3, R8, PT ;  /* 0x000000080300720c */ /* 0x000fda0003f06270 */
[----:B------:R-:W-:Y:S05]  /*0330*/  @P0 EXIT ;  /* 0x000000000000094d */ /* 0x000fea0003800000 */
[----:B------:R-:W-:-:S13]  /*0340*/  ISETP.NE.AND P0, PT, R9, RZ, PT ;  /* 0x000000ff0900720c */ /* 0x000fda0003f05270 */
[----:B------:R-:W-:Y:S05]  /*0350*/  @P0 BRA `(.L_x_2) ;  /* 0x00000000009c0947 */ /* 0x000fea0003800000 */
[----:B------:R-:W-:Y:S01]  /*0360*/  SHF.L.U32 R7, R3, 0x3, RZ ;  /* 0x0000000303077819 */ /* 0x000fe200000006ff */
[----:B------:R-:W-:Y:S01]  /*0370*/  BSSY.RECONVERGENT B0, `(.L_x_3) ;  /* 0x0000012000007945 */ /* 0x000fe20003800200 */
[----:B------:R-:W-:Y:S02]  /*0380*/  IADD3 R8, PT, PT, R6, -0x2, RZ ;  /* 0xfffffffe06087810 */ /* 0x000fe40007ffe0ff */
[----:B------:R-:W-:-:S04]  /*0390*/  LEA R7, R2, -R7, 0x2 ;  /* 0x8000000702077211 */ /* 0x000fc800078e10ff */
[----:B------:R-:W-:Y:S01]  /*03a0*/  IADD3 R7, PT, PT, R7, -0x7, RZ ;  /* 0xfffffff907077810 */ /* 0x000fe20007ffe0ff */
[----:B------:R-:W0:Y:S03]  /*03b0*/  I2F.F64 R8, R8 ;  /* 0x0000000800087312 */ /* 0x000e260000201c00 */
[----:B------:R-:W-:-:S04]  /*03c0*/  I2FP.F32.S32 R0, R7 ;  /* 0x0000000700007245 */ /* 0x000fc80000201400 */
[----:B------:R-:W-:Y:S01]  /*03d0*/  IADD3 R4, PT, PT, R0, -0xd000000, RZ ;  /* 0xf300000000047810 */ /* 0x000fe20007ffe0ff */
[----:B------:R1:W2:Y:S03]  /*03e0*/  MUFU.RSQ R7, R0 ;  /* 0x0000000000077308 */ /* 0x0002a60000001400 */
[----:B------:R-:W-:-:S13]  /*03f0*/  ISETP.GT.U32.AND P0, PT, R4, 0x727fffff, PT ;  /* 0x727fffff0400780c */ /* 0x000fda0003f04070 */
[----:B01----:R-:W-:Y:S05]  /*0400*/  @!P0 BRA `(.L_x_4) ;  /* 0x0000000000108947 */ /* 0x003fea0003800000 */
[----:B------:R-:W-:-:S07]  /*0410*/  MOV R16, 0x430 ;  /* 0x0000043000107802 */ /* 0x000fce0000000f00 */
[----:B--2---:R-:W-:Y:S05]  /*0420*/  CALL.REL.NOINC `($__internal_0_$__cuda_sm20_sqrt_rn_f32_slowpath) ;  /* 0x00000020006c7944 */ /* 0x004fea0003c00000 */
[----:B------:R-:W-:Y:S01]  /*0430*/  MOV R0, R7 ;  /* 0x0000000700007202 */ /* 0x000fe20000000f00 */
[----:B------:R-:W-:Y:S06]  /*0440*/  BRA `(.L_x_5) ;  /* 0x0000000000107947 */ /* 0x000fec0003800000 */
.L_x_4:
[----:B--2---:R-:W-:Y:S01]  /*0450*/  FMUL.FTZ R11, R0, R7 ;  /* 0x00000007000b7220 */ /* 0x004fe20000410000 */
[----:B------:R-:W-:-:S03]  /*0460*/  FMUL.FTZ R7, R7, 0.5 ;  /* 0x3f00000007077820 */ /* 0x000fc60000410000 */
[----:B------:R-:W-:-:S04]  /*0470*/  FFMA R0, -R11, R11, R0 ;  /* 0x0000000b0b007223 */ /* 0x000fc80000000100 */
[----:B------:R-:W-:-:S07]  /*0480*/  FFMA R0, R0, R7, R11 ;  /* 0x0000000700007223 */ /* 0x000fce000000000b */
.L_x_5:
[----:B------:R-:W-:Y:S05]  /*0490*/  BSYNC.RECONVERGENT B0 ;  /* 0x0000000000007941 */ /* 0x000fea0003800200 */
.L_x_3:
[----:B------:R-:W0:Y:S01]  /*04a0*/  F2F.F64.F32 R10, R0 ;  /* 0x00000000000a7310 */ /* 0x000e220000201800 */
[----:B------:R-:W-:Y:S01]  /*04b0*/  HFMA2 R12, -RZ, RZ, 0, 0 ;  /* 0x00000000ff0c7431 */ /* 0x000fe200000001ff */
[----:B------:R-:W-:Y:S02]  /*04c0*/  MOV R13, 0x3fe00000 ;  /* 0x3fe00000000d7802 */ /* 0x000fe40000000f00 */
[----:B------:R-:W-:-:S04]  /*04d0*/  LEA.HI R4, R2, R2, RZ, 0x1 ;  /* 0x0000000202047211 */ /* 0x000fc800078f08ff */
[----:B------:R-:W-:Y:S01]  /*04e0*/  SHF.R.S32.HI R4, RZ, 0x1, R4 ;  /* 0x00000001ff047819 */ /* 0x000fe20000011404 */
[----:B0-----:R-:W-:-:S10]  /*04f0*/  DFMA R10, R10, R12, -0.5 ;  /* 0xbfe000000a0a742b */ /* 0x001fd4000000000c */
[----:B------:R-:W0:Y:S02]  /*0500*/  FRND.F64.FLOOR R10, R10 ;  /* 0x0000000a000a7313 */ /* 0x000e240000305800 */
[----:B0-----:R-:W-:-:S10]  /*0510*/  DADD R8, R8, -R10 ;  /* 0x0000000008087229 */ /* 0x001fd4000000080a */
[----:B------:R-:W0:Y:S02]  /*0520*/  F2I.F64.TRUNC R8, R8 ;  /* 0x0000000800087311 */ /* 0x000e24000030d100 */
[-C--:B0-----:R-:W-:Y:S02]  /*0530*/  LOP3.LUT R7, RZ, R8.reuse, RZ, 0x33, !PT ;  /* 0x00000008ff077212 */ /* 0x081fe400078e33ff */
[C---:B------:R-:W-:Y:S02]  /*0540*/  IADD3 R2, PT, PT, R6.reuse, -R8, RZ ;  /* 0x8000000806027210 */ /* 0x040fe40007ffe0ff */
[----:B------:R-:W-:Y:S02]  /*0550*/  IADD3 R7, PT, PT, R6, R7, RZ ;  /* 0x0000000706077210 */ /* 0x000fe40007ffe0ff */
[----:B------:R-:W-:-:S03]  /*0560*/  IADD3 R3, PT, PT, R8, R3, -R4 ;  /* 0x0000000308037210 */ /* 0x000fc60007ffe804 */
[----:B------:R-:W-:Y:S01]  /*0570*/  IMAD R2, R2, R7, RZ ;  /* 0x0000000702027224 */ /* 0x000fe200078e02ff */
[----:B------:R-:W-:-:S04]  /*0580*/  MOV R7, R5 ;  /* 0x0000000500077202 */ /* 0x000fc80000000f00 */
[----:B------:R-:W-:-:S04]  /*0590*/  LEA.HI R2, R2, R2, RZ, 0x1 ;  /* 0x0000000202027211 */ /* 0x000fc800078f08ff */
[----:B------:R-:W-:-:S04]  /*05a0*/  LEA.HI.SX32 R2, R2, R3, 0x1f ;  /* 0x0000000302027211 */ /* 0x000fc800078ffaff */
[----:B------:R-:W-:Y:S01]  /*05b0*/  IADD3 R0, PT, PT, R2, 0x1, RZ ;  /* 0x0000000102007810 */ /* 0x000fe20007ffe0ff */
[----:B------:R-:W-:Y:S06]  /*05c0*/  BRA `(.L_x_6) ;  /* 0x0000000000707947 */ /* 0x000fec0003800000 */
.L_x_2:
[-C--:B------:R-:W-:Y:S02]  /*05d0*/  IABS R11, R6.reuse ;  /* 0x00000006000b7213 */ /* 0x080fe40000000000 */
[----:B------:R-:W-:Y:S02]  /*05e0*/  IABS R4, R3 ;  /* 0x0000000300047213 */ /* 0x000fe40000000000 */
[----:B------:R-:W0:Y:S01]  /*05f0*/  I2F.RP R0, R11 ;  /* 0x0000000b00007306 */ /* 0x000e220000209400 */
[----:B------:R-:W-:-:S07]  /*0600*/  IABS R10, R6 ;  /* 0x00000006000a7213 */ /* 0x000fce0000000000 */
[----:B0-----:R-:W0:Y:S02]  /*0610*/  MUFU.RCP R0, R0 ;  /* 0x0000000000007308 */ /* 0x001e240000001000 */
[----:B0-----:R-:W-:Y:S02]  /*0620*/  IADD3 R8, PT, PT, R0, 0xffffffe, RZ ;  /* 0x0ffffffe00087810 */ /* 0x001fe40007ffe0ff */
[----:B------:R-:W-:-:S04]  /*0630*/  IADD3 R0, PT, PT, RZ, -R10, RZ ;  /* 0x8000000aff007210 */ /* 0x000fc80007ffe0ff */
[----:B------:R0:W1:Y:S02]  /*0640*/  F2I.FTZ.U32.TRUNC.NTZ R9, R8 ;  /* 0x0000000800097305 */ /* 0x000064000021f000 */
[----:B0-----:R-:W-:Y:S01]  /*0650*/  HFMA2 R8, -RZ, RZ, 0, 0 ;  /* 0x00000000ff087431 */ /* 0x001fe200000001ff */
[----:B-1----:R-:W-:-:S05]  /*0660*/  IADD3 R2, PT, PT, RZ, -R9, RZ ;  /* 0x80000009ff027210 */ /* 0x002fca0007ffe0ff */
[----:B------:R-:W-:Y:S01]  /*0670*/  IMAD R13, R2, R11, RZ ;  /* 0x0000000b020d7224 */ /* 0x000fe200078e02ff */
[----:B------:R-:W-:-:S03]  /*0680*/  MOV R2, R4 ;  /* 0x0000000400027202 */ /* 0x000fc60000000f00 */
[----:B------:R-:W-:-:S06]  /*0690*/  IMAD.HI.U32 R9, R9, R13, R8 ;  /* 0x0000000d09097227 */ /* 0x000fcc00078e0008 */
[----:B------:R-:W-:-:S04]  /*06a0*/  IMAD.HI.U32 R9, R9, R2, RZ ;  /* 0x0000000209097227 */ /* 0x000fc800078e00ff */
[----:B------:R-:W-:-:S05]  /*06b0*/  IMAD R0, R9, R0, R2 ;  /* 0x0000000009007224 */ /* 0x000fca00078e0202 */
[----:B------:R-:W-:-:S13]  /*06c0*/  ISETP.GT.U32.AND P1, PT, R11, R0, PT ;  /* 0x000000000b00720c */ /* 0x000fda0003f24070 */
[-C--:B------:R-:W-:Y:S02]  /*06d0*/  @!P1 IADD3 R0, PT, PT, R0, -R11.reuse, RZ ;  /* 0x8000000b00009210 */ /* 0x080fe40007ffe0ff */
[----:B------:R-:W-:Y:S02]  /*06e0*/  @!P1 IADD3 R9, PT, PT, R9, 0x1, RZ ;  /* 0x0000000109099810 */ /* 0x000fe40007ffe0ff */
[----:B------:R-:W-:Y:S02]  /*06f0*/  ISETP.GE.U32.AND P0, PT, R0, R11, PT ;  /* 0x0000000b0000720c */ /* 0x000fe40003f06070 */
[----:B------:R-:W-:Y:S02]  /*0700*/  LOP3.LUT R0, R3, R6, RZ, 0x3c, !PT ;  /* 0x0000000603007212 */ /* 0x000fe400078e3cff */
[----:B------:R-:W-:Y:S02]  /*0710*/  ISETP.NE.AND P1, PT, R6, RZ, PT ;  /* 0x000000ff0600720c */ /* 0x000fe40003f25270 */
[----:B------:R-:W-:-:S07]  /*0720*/  ISETP.GE.AND P2, PT, R0, RZ, PT ;  /* 0x000000ff0000720c */ /* 0x000fce0003f46270 */
[----:B------:R-:W-:-:S04]  /*0730*/  @P0 IADD3 R9, PT, PT, R9, 0x1, RZ ;  /* 0x0000000109090810 */ /* 0x000fc80007ffe0ff */
[----:B------:R-:W-:-:S04]  /*0740*/  MOV R0, R9 ;  /* 0x0000000900007202 */ /* 0x000fc80000000f00 */
[----:B------:R-:W-:Y:S02]  /*0750*/  @!P2 IADD3 R0, PT, PT, -R0, RZ, RZ ;  /* 0x000000ff0000a210 */ /* 0x000fe40007ffe1ff */
[----:B------:R-:W-:-:S04]  /*0760*/  @!P1 LOP3.LUT R0, RZ, R6, RZ, 0x33, !PT ;  /* 0x00000006ff009212 */ /* 0x000fc800078e33ff */
[----:B------:R-:W-:-:S05]  /*0770*/  IADD3 R8, PT, PT, -R0, RZ, RZ ;  /* 0x000000ff00087210 */ /* 0x000fca0007ffe1ff */
[----:B------:R-:W-:-:S07]  /*0780*/  IMAD R8, R6, R8, R3 ;  /* 0x0000000806087224 */ /* 0x000fce00078e0203 */
.L_x_6:
[----:B------:R-:W0:Y:S01]  /*0790*/  LDC.64 R2, c[0x0][0x468] ;  /* 0x00011a00ff027b82 */ /* 0x000e220000000a00 */
[----:B------:R-:W-:Y:S02]  /*07a0*/  IADD3 R9, PT, PT, R0, R7, RZ ;  /* 0x0000000700097210 */ /* 0x000fe40007ffe0ff */
[----:B------:R-:W-:-:S05]  /*07b0*/  IADD3 R7, PT, PT, R5, R8, RZ ;  /* 0x0000000805077210 */ /* 0x000fca0007ffe0ff */
[----:B------:R-:W1:Y:S08]  /*07c0*/  LDC.64 R4, c[0x0][0x410] ;  /* 0x00010400ff047b82 */ /* 0x000e700000000a00 */
[----:B------:R-:W2:Y:S01]  /*07d0*/  LDC.64 R16, c[0x0][0x388] ;  /* 0x0000e200ff107b82 */ /* 0x000ea20000000a00 */
[----:B0-----:R-:W-:-:S07]  /*07e0*/  IMAD.WIDE R8, R9, 0x4, R2 ;  /* 0x0000000409087825 */ /* 0x001fce00078e0202 */
[----:B------:R-:W0:Y:S01]  /*07f0*/  LDC.64 R18, c[0x0][0x380] ;  /* 0x0000e000ff127b82 */ /* 0x000e220000000a00 */
[----:B------:R-:W-:Y:S01]  /*0800*/  IMAD.WIDE R6, R7, 0x4, R2 ;  /* 0x0000000407067825 */ /* 0x000fe200078e0202 */
[----:B------:R-:W1:Y:S04]  /*0810*/  LDG.E R15, desc[UR6][R8.64] ;  /* 0x00000006080f7981 */ /* 0x000e68000c1e1900 */
[----:B------:R-:W3:Y:S02]  /*0820*/  LDG.E R14, desc[UR6][R6.64] ;  /* 0x00000006060e7981 */ /* 0x000ee4000c1e1900 */
[----:B------:R-:W4:Y:S01]  /*0830*/  LDC.64 R2, c[0x0][0x390] ;  /* 0x0000e400ff027b82 */ /* 0x000f220000000a00 */
[----:B-1----:R-:W-:-:S04]  /*0840*/  IMAD.WIDE R24, R15, 0x4, R4 ;  /* 0x000000040f187825 */ /* 0x002fc800078e0204 */
[C---:B---3--:R-:W-:Y:S01]  /*0850*/  IMAD.WIDE R22, R14.reuse, 0x4, R4 ;  /* 0x000000040e167825 */ /* 0x048fe200078e0204 */
[----:B------:R-:W3:Y:S03]  /*0860*/  LDG.E R21, desc[UR6][R24.64] ;  /* 0x0000000618157981 */ /* 0x000ee6000c1e1900 */
[C-C-:B--2---:R-:W-:Y:S01]  /*0870*/  IMAD.WIDE R12, R15.reuse, 0x4, R16.reuse ;  /* 0x000000040f0c7825 */ /* 0x144fe200078e0210 */
[----:B------:R-:W2:Y:S03]  /*0880*/  LDG.E R20, desc[UR6][R22.64] ;  /* 0x0000000616147981 */ /* 0x000ea6000c1e1900 */
[----:B------:R-:W-:Y:S02]  /*0890*/  IMAD.WIDE R16, R14, 0x4, R16 ;  /* 0x000000040e107825 */ /* 0x000fe400078e0210 */
[----:B------:R-:W5:Y:S02]  /*08a0*/  LDG.E R12, desc[UR6][R12.64] ;  /* 0x000000060c0c7981 */ /* 0x000f64000c1e1900 */
[----:B0-----:R-:W-:-:S02]  /*08b0*/  IMAD.WIDE R10, R15, 0x4, R18 ;  /* 0x000000040f0a7825 */ /* 0x001fc400078e0212 */
[----:B------:R-:W5:Y:S02]  /*08c0*/  LDG.E R17, desc[UR6][R16.64] ;  /* 0x0000000610117981 */ /* 0x000f64000c1e1900 */
[C---:B------:R-:W-:Y:S02]  /*08d0*/  IMAD.WIDE R6, R14.reuse, 0x4, R18 ;  /* 0x000000040e067825 */ /* 0x040fe400078e0212 */
[----:B------:R-:W5:Y:S02]  /*08e0*/  LDG.E R0, desc[UR6][R10.64] ;  /* 0x000000060a007981 */ /* 0x000f64000c1e1900 */
[--C-:B----4-:R-:W-:Y:S02]  /*08f0*/  IMAD.WIDE R18, R14, 0x4, R2.reuse ;  /* 0x000000040e127825 */ /* 0x110fe400078e0202 */
[----:B------:R-:W4:Y:S02]  /*0900*/  LDG.E R5, desc[UR6][R6.64] ;  /* 0x0000000606057981 */ /* 0x000f24000c1e1900 */
[----:B------:R-:W-:-:S02]  /*0910*/  IMAD.WIDE R8, R15, 0x4, R2 ;  /* 0x000000040f087825 */ /* 0x000fc400078e0202 */
[----:B------:R-:W4:Y:S04]  /*0920*/  LDG.E R19, desc[UR6][R18.64] ;  /* 0x0000000612137981 */ /* 0x000f28000c1e1900 */
[----:B------:R-:W4:Y:S01]  /*0930*/  LDG.E R2, desc[UR6][R8.64] ;  /* 0x0000000608027981 */ /* 0x000f22000c1e1900 */
[----:B---3--:R-:W-:-:S04]  /*0940*/  ISETP.NE.AND P0, PT, R21, -0x1, PT ;  /* 0xffffffff1500780c */ /* 0x008fc80003f05270 */
[----:B--2---:R-:W-:Y:S01]  /*0950*/  ISETP.EQ.OR P0, PT, R20, -0x1, !P0 ;  /* 0xffffffff1400780c */ /* 0x004fe20004702670 */
[----:B-----5:R-:W-:Y:S01]  /*0960*/  FADD R4, R12, -R17 ;  /* 0x800000110c047221 */ /* 0x020fe20000000000 */
[----:B----4-:R-:W-:-:S03]  /*0970*/  FADD R5, R0, -R5 ;  /* 0x8000000500057221 */ /* 0x010fc60000000000 */
[----:B------:R-:W-:-:S04]  /*0980*/  FMUL R0, R4, R4 ;  /* 0x0000000404007220 */ /* 0x000fc80000400000 */
[----:B------:R-:W-:Y:S01]  /*0990*/  FFMA R3, R5, R5, R0 ;  /* 0x0000000505037223 */ /* 0x000fe20000000000 */
[----:B------:R-:W-:-:S04]  /*09a0*/  FADD R2, R2, -R19 ;  /* 0x8000001302027221 */ /* 0x000fc80000000000 */
[----:B------:R-:W-:Y:S01]  /*09b0*/  FFMA R0, R2, R2, R3 ;  /* 0x0000000202007223 */ /* 0x000fe20000000003 */
[----:B------:R-:W-:Y:S06]  /*09c0*/  @P0 BRA `(.L_x_7) ;  /* 0x0000001800b40947 */ /* 0x000fec0003800000 */
[----:B------:R-:W0:Y:S01]  /*09d0*/  LDC R3, c[0x0][0x47c] ;  /* 0x00011f00ff037b82 */ /* 0x000e220000000800 */
[----:B------:R-:W1:Y:S01]  /*09e0*/  LDCU UR4, c[0x0][0x470] ;  /* 0x00008e00ff0477ac */ /* 0x000e620008000800 */
[----:B0-----:R-:W-:-:S04]  /*09f0*/  FMUL R3, R3, R3 ;  /* 0x0000000303037220 */ /* 0x001fc80000400000 */
[----:B-1----:R-:W-:-:S04]  /*0a00*/  FMUL R3, R3, UR4 ;  /* 0x0000000403037c20 */ /* 0x002fc80008400000 */
[----:B------:R-:W-:-:S05]  /*0a10*/  FMUL R3, R3, UR4 ;  /* 0x0000000403037c20 */ /* 0x000fca0008400000 */
[----:B------:R-:W-:-:S13]  /*0a20*/  FSETP.GEU.AND P0, PT, R0, R3, PT ;  /* 0x000000030000720b */ /* 0x000fda0003f0e000 */
[----:B------:R-:W-:Y:S05]  /*0a30*/  @P0 EXIT ;  /* 0x000000000000094d */ /* 0x000fea0003800000 */
[----:B------:R-:W0:Y:S02]  /*0a40*/  LDC.64 R10, c[0x0][0x418] ;  /* 0x00010600ff0a7b82 */ /* 0x000e240000000a00 */
[----:B0-----:R-:W-:-:S06]  /*0a50*/  IMAD.WIDE R6, R14, 0x4, R10 ;  /* 0x000000040e067825 */ /* 0x001fcc00078e020a */
[----:B------:R-:W2:Y:S01]  /*0a60*/  LDG.E R6, desc[UR6][R6.64] ;  /* 0x0000000606067981 */ /* 0x000ea2000c1e1900 */
[----:B------:R-:W-:Y:S01]  /*0a70*/  IMAD.WIDE R10, R15, 0x4, R10 ;  /* 0x000000040f0a7825 */ /* 0x000fe200078e020a */
[----:B--2---:R-:W-:-:S13]  /*0a80*/  ISETP.NE.AND P0, PT, R6, RZ, PT ;  /* 0x000000ff0600720c */ /* 0x004fda0003f05270 */
[----:B------:R-:W0:Y:S02]  /*0a90*/  @!P0 LDC.64 R8, c[0x0][0x420] ;  /* 0x00010800ff088b82 */ /* 0x000e240000000a00 */
[----:B0-----:R-:W-:-:S05]  /*0aa0*/  @!P0 IMAD.WIDE R8, R15, 0x4, R8 ;  /* 0x000000040f088825 */ /* 0x001fca00078e0208 */
[----:B------:R0:W-:Y:S04]  /*0ab0*/  @!P0 STG.E desc[UR6][R8.64], RZ ;  /* 0x000000ff08008986 */ /* 0x0001e8000c101906 */
[----:B------:R-:W2:Y:S01]  /*0ac0*/  LDG.E R10, desc[UR6][R10.64] ;  /* 0x000000060a0a7981 */ /* 0x000ea2000c1e1900 */
[----:B------:R-:W-:Y:S01]  /*0ad0*/  IADD3 R3, PT, PT, R0, -0xd000000, RZ ;  /* 0xf300000000037810 */ /* 0x000fe20007ffe0ff */
[----:B------:R0:W1:Y:S01]  /*0ae0*/  MUFU.RSQ R7, R0 ;  /* 0x0000000000077308 */ /* 0x0000620000001400 */
[----:B------:R-:W-:Y:S01]  /*0af0*/  BSSY.RECONVERGENT B0, `(.L_x_8) ;  /* 0x000000f000007945 */ /* 0x000fe20003800200 */
[----:B--2---:R-:W-:-:S13]  /*0b00*/  ISETP.NE.AND P0, PT, R10, RZ, PT ;  /* 0x000000ff0a00720c */ /* 0x004fda0003f05270 */
[----:B------:R-:W2:Y:S02]  /*0b10*/  @!P0 LDC.64 R12, c[0x0][0x420] ;  /* 0x00010800ff0c8b82 */ /* 0x000ea40000000a00 */
[----:B--2---:R-:W-:-:S05]  /*0b20*/  @!P0 IMAD.WIDE R12, R14, 0x4, R12 ;  /* 0x000000040e0c8825 */ /* 0x004fca00078e020c */
[----:B------:R0:W-:Y:S01]  /*0b30*/  @!P0 STG.E desc[UR6][R12.64], RZ ;  /* 0x000000ff0c008986 */ /* 0x0001e2000c101906 */
[----:B------:R-:W-:-:S13]  /*0b40*/  ISETP.GT.U32.AND P0, PT, R3, 0x727fffff, PT ;  /* 0x727fffff0300780c */ /* 0x000fda0003f04070 */
[----:B01----:R-:W-:Y:S05]  /*0b50*/  @!P0 BRA `(.L_x_9) ;  /* 0x0000000000108947 */ /* 0x003fea0003800000 */
[----:B------:R-:W-:-:S07]  /*0b60*/  MOV R16, 0xb80 ;  /* 0x00000b8000107802 */ /* 0x000fce0000000f00 */
[----:B------:R-:W-:Y:S05]  /*0b70*/  CALL.REL.NOINC `($__internal_0_$__cuda_sm20_sqrt_rn_f32_slowpath) ;  /* 0x0000001800987944 */ /* 0x000fea0003c00000 */
[----:B------:R-:W-:Y:S01]  /*0b80*/  MOV R22, R7 ;  /* 0x0000000700167202 */ /* 0x000fe20000000f00 */
[----:B------:R-:W-:Y:S06]  /*0b90*/  BRA `(.L_x_10) ;  /* 0x0000000000107947 */ /* 0x000fec0003800000 */
.L_x_9:
[----:B------:R-:W-:Y:S01]  /*0ba0*/  FMUL.FTZ R3, R0, R7 ;  /* 0x0000000700037220 */ /* 0x000fe20000410000 */
[----:B------:R-:W-:-:S03]  /*0bb0*/  FMUL.FTZ R22, R7, 0.5 ;  /* 0x3f00000007167820 */ /* 0x000fc60000410000 */
[----:B------:R-:W-:-:S04]  /*0bc0*/  FFMA R0, -R3, R3, R0 ;  /* 0x0000000303007223 */ /* 0x000fc80000000100 */
[----:B------:R-:W-:-:S07]  /*0bd0*/  FFMA R22, R0, R22, R3 ;  /* 0x0000001600167223 */ /* 0x000fce0000000003 */
.L_x_10:
[----:B------:R-:W-:Y:S05]  /*0be0*/  BSYNC.RECONVERGENT B0 ;  /* 0x0000000000007941 */ /* 0x000fea0003800200 */
.L_x_8:
[----:B------:R-:W0:Y:S01]  /*0bf0*/  LDC R6, c[0x0][0x470] ;  /* 0x00011c00ff067b82 */ /* 0x000e220000000800 */
[----:B------:R-:W-:Y:S01]  /*0c00*/  BSSY.RECONVERGENT B0, `(.L_x_11) ;  /* 0x000000f000007945 */ /* 0x000fe20003800200 */
[----:B0-----:R-:W0:Y:S08]  /*0c10*/  MUFU.RCP R13, R6 ;  /* 0x00000006000d7308 */ /* 0x001e300000001000 */
[----:B------:R-:W1:Y:S01]  /*0c20*/  FCHK P0, R22, R6 ;  /* 0x0000000616007302 */ /* 0x000e620000000000 */
[----:B0-----:R-:W-:-:S04]  /*0c30*/  FFMA R0, R13, -R6, 1 ;  /* 0x3f8000000d007423 */ /* 0x001fc80000000806 */
[----:B------:R-:W-:-:S04]  /*0c40*/  FFMA R13, R13, R0, R13 ;  /* 0x000000000d0d7223 */ /* 0x000fc8000000000d */
[----:B------:R-:W-:-:S04]  /*0c50*/  FFMA R3, R13, R22, RZ ;  /* 0x000000160d037223 */ /* 0x000fc800000000ff */
[----:B------:R-:W-:-:S04]  /*0c60*/  FFMA R0, R3, -R6, R22 ;  /* 0x8000000603007223 */ /* 0x000fc80000000016 */
[----:B------:R-:W-:Y:S01]  /*0c70*/  FFMA R13, R13, R0, R3 ;  /* 0x000000000d0d7223 */ /* 0x000fe20000000003 */
[----:B-1----:R-:W-:Y:S06]  /*0c80*/  @!P0 BRA `(.L_x_12) ;  /* 0x0000000000188947 */ /* 0x002fec0003800000 */
[----:B------:R-:W0:Y:S01]  /*0c90*/  LDCU UR4, c[0x0][0x470] ;  /* 0x00008e00ff0477ac */ /* 0x000e220008000800 */
[----:B------:R-:W-:Y:S02]  /*0ca0*/  MOV R0, R22 ;  /* 0x0000001600007202 */ /* 0x000fe40000000f00 */
[----:B------:R-:W-:Y:S02]  /*0cb0*/  MOV R16, 0xce0 ;  /* 0x00000ce000107802 */ /* 0x000fe40000000f00 */
[----:B0-----:R-:W-:-:S07]  /*0cc0*/  MOV R24, UR4 ;  /* 0x0000000400187c02 */ /* 0x001fce0008000f00 */
[----:B------:R-:W-:Y:S05]  /*0cd0*/  CALL.REL.NOINC `($__internal_1_$__cuda_sm3x_div_rn_noftz_f32_slowpath) ;  /* 0x0000001800987944 */ /* 0x000fea0003c00000 */
[----:B------:R-:W-:-:S07]  /*0ce0*/  MOV R13, R0 ;  /* 0x00000000000d7202 */ /* 0x000fce0000000f00 */
.L_x_12:
[----:B------:R-:W-:Y:S05]  /*0cf0*/  BSYNC.RECONVERGENT B0 ;  /* 0x0000000000007941 */ /* 0x000fea0003800200 */
.L_x_11:
[C---:B------:R-:W-:Y:S01]  /*0d00*/  FMUL R0, |R13|.reuse, 16777216 ;  /* 0x4b8000000d007820 */ /* 0x040fe20000400200 */
[----:B------:R-:W-:Y:S01]  /*0d10*/  FSETP.GEU.AND P0, PT, |R13|, 1.175494350822287508e-38, PT ;  /* 0x008000000d00780b */ /* 0x000fe20003f0e200 */
[----:B------:R-:W-:Y:S01]  /*0d20*/  HFMA2 R17, -RZ, RZ, 0.771484375, 0.21533203125 ;  /* 0x3a2c32e4ff117431 */ /* 0x000fe200000001ff */
[----:B------:R-:W-:Y:S02]  /*0d30*/  BSSY.RECONVERGENT B0, `(.L_x_13) ;  /* 0x000005b000007945 */ /* 0x000fe40003800200 */
[----:B------:R-:W-:-:S04]  /*0d40*/  FSEL R0, R0, |R13|, !P0 ;  /* 0x4000000d00007208 */ /* 0x000fc80004000000 */
[----:B------:R-:W-:-:S04]  /*0d50*/  IADD3 R3, PT, PT, R0, -0x3f3504f3, RZ ;  /* 0xc0cafb0d00037810 */ /* 0x000fc80007ffe0ff */
[----:B------:R-:W-:Y:S02]  /*0d60*/  LOP3.LUT R7, R3, 0xff800000, RZ, 0xc0, !PT ;  /* 0xff80000003077812 */ /* 0x000fe400078ec0ff */
[----:B------:R-:W-:Y:S02]  /*0d70*/  FSEL R3, RZ, -24, P0 ;  /* 0xc1c00000ff037808 */ /* 0x000fe40000000000 */
[-C--:B------:R-:W-:Y:S02]  /*0d80*/  IADD3 R0, PT, PT, R0, -R7.reuse, RZ ;  /* 0x8000000700007210 */ /* 0x080fe40007ffe0ff */
[----:B------:R-:W-:-:S03]  /*0d90*/  I2FP.F32.S32 R6, R7 ;  /* 0x0000000700067245 */ /* 0x000fc60000201400 */
[C---:B------:R-:W-:Y:S01]  /*0da0*/  FADD R8, R0.reuse, 1 ;  /* 0x3f80000000087421 */ /* 0x040fe20000000000 */
[----:B------:R-:W-:-:S04]  /*0db0*/  FADD R11, R0, -1 ;  /* 0xbf800000000b7421 */ /* 0x000fc80000000000 */
[C---:B------:R-:W-:Y:S01]  /*0dc0*/  FADD R9, R11.reuse, R11 ;  /* 0x0000000b0b097221 */ /* 0x040fe20000000000 */
[----:B------:R-:W0:Y:S03]  /*0dd0*/  MUFU.RCP R8, R8 ;  /* 0x0000000800087308 */ /* 0x000e260000001000 */
[----:B0-----:R-:W-:Y:S01]  /*0de0*/  FMUL R0, R8, R9 ;  /* 0x0000000908007220 */ /* 0x001fe20000400000 */
[----:B------:R-:W-:Y:S02]  /*0df0*/  FFMA R9, R6, 1.1920928955078125e-07, R3 ;  /* 0x3400000006097823 */ /* 0x000fe40000000003 */
[----:B------:R-:W0:Y:S01]  /*0e00*/  LDC R3, c[0x0][0x488] ;  /* 0x00012200ff037b82 */ /* 0x000e220000000800 */
[----:B------:R-:W-:Y:S01]  /*0e10*/  FADD R7, R11, -R0 ;  /* 0x800000000b077221 */ /* 0x000fe20000000000 */
[----:B------:R-:W-:-:S03]  /*0e20*/  FMUL R6, R0, R0 ;  /* 0x0000000000067220 */ /* 0x000fc60000400000 */
[----:B------:R-:W-:Y:S01]  /*0e30*/  FADD R10, R7, R7 ;  /* 0x00000007070a7221 */ /* 0x000fe20000000000 */
[----:B------:R-:W-:Y:S01]  /*0e40*/  FFMA R7, R0, 1.4426950216293334961, R9 ;  /* 0x3fb8aa3b00077823 */ /* 0x000fe20000000009 */
[C---:B------:R-:W-:Y:S02]  /*0e50*/  FFMA R17, R6.reuse, R17, 0.0032181653659790754318 ;  /* 0x3b52e7db06117423 */ /* 0x040fe40000000011 */
[----:B------:R-:W-:Y:S01]  /*0e60*/  FFMA R11, R11, -R0, R10 ;  /* 0x800000000b0b7223 */ /* 0x000fe2000000000a */
[----:B------:R-:W-:Y:S01]  /*0e70*/  FADD R9, R9, -R7 ;  /* 0x8000000709097221 */ /* 0x000fe20000000000 */
[----:B------:R-:W-:Y:S02]  /*0e80*/  FFMA R17, R6, R17, 0.018033718690276145935 ;  /* 0x3c93bb7306117423 */ /* 0x000fe40000000011 */
[----:B------:R-:W-:Y:S01]  /*0e90*/  FMUL R11, R8, R11 ;  /* 0x0000000b080b7220 */ /* 0x000fe20000400000 */
[----:B------:R-:W-:Y:S01]  /*0ea0*/  FFMA R8, R0, 1.4426950216293334961, R9 ;  /* 0x3fb8aa3b00087823 */ /* 0x000fe20000000009 */
[----:B------:R-:W-:-:S03]  /*0eb0*/  FFMA R17, R6, R17, 0.12022458761930465698 ;  /* 0x3df6384f06117423 */ /* 0x000fc60000000011 */
[----:B------:R-:W-:Y:S01]  /*0ec0*/  FFMA R9, R11, 1.4426950216293334961, R8 ;  /* 0x3fb8aa3b0b097823 */ /* 0x000fe20000000008 */
[----:B------:R-:W-:-:S03]  /*0ed0*/  FMUL R17, R6, R17 ;  /* 0x0000001106117220 */ /* 0x000fc60000400000 */
[----:B------:R-:W-:Y:S01]  /*0ee0*/  FFMA R6, R0, 1.9251366722983220825e-08, R9 ;  /* 0x32a55e3400067823 */ /* 0x000fe20000000009 */
[----:B------:R-:W-:-:S04]  /*0ef0*/  FMUL R8, R17, 3 ;  /* 0x4040000011087820 */ /* 0x000fc80000400000 */
[----:B------:R-:W-:-:S04]  /*0f00*/  FFMA R6, R11, R8, R6 ;  /* 0x000000080b067223 */ /* 0x000fc80000000006 */
[----:B------:R-:W-:Y:S01]  /*0f10*/  FFMA R6, R0, R17, R6 ;  /* 0x0000001100067223 */ /* 0x000fe20000000006 */
[----:B0-----:R-:W-:Y:S01]  /*0f20*/  FADD R0, R3, 1 ;  /* 0x3f80000003007421 */ /* 0x001fe20000000000 */
[----:B------:R-:W-:Y:S02]  /*0f30*/  MOV R17, 0x391fcb8e ;  /* 0x391fcb8e00117802 */ /* 0x000fe40000000f00 */
[----:B------:R-:W-:-:S04]  /*0f40*/  FADD R12, R7, R6 ;  /* 0x00000006070c7221 */ /* 0x000fc80000000000 */
[----:B------:R-:W-:Y:S01]  /*0f50*/  FMUL R9, R0, R12 ;  /* 0x0000000c00097220 */ /* 0x000fe20000400000 */
[----:B------:R-:W-:-:S03]  /*0f60*/  FADD R11, -R7, R12 ;  /* 0x0000000c070b7221 */ /* 0x000fc60000000100 */
[----:B------:R-:W0:Y:S01]  /*0f70*/  FRND R8, R9 ;  /* 0x0000000900087307 */ /* 0x000e220000201000 */
[----:B------:R-:W-:Y:S01]  /*0f80*/  FADD R11, R6, -R11 ;  /* 0x8000000b060b7221 */ /* 0x000fe20000000000 */
[C---:B------:R-:W-:Y:S01]  /*0f90*/  FFMA R6, R0.reuse, R12, -R9 ;  /* 0x0000000c00067223 */ /* 0x040fe20000000809 */
[C---:B------:R-:W-:Y:S02]  /*0fa0*/  FSETP.GT.AND P1, PT, |R9|.reuse, 152, PT ;  /* 0x431800000900780b */ /* 0x040fe40003f24200 */
[C---:B------:R-:W-:Y:S01]  /*0fb0*/  FSETP.GEU.AND P3, PT, R9.reuse, RZ, PT ;  /* 0x000000ff0900720b */ /* 0x040fe20003f6e000 */
[----:B------:R-:W-:Y:S02]  /*0fc0*/  FFMA R6, R0, R11, R6 ;  /* 0x0000000b00067223 */ /* 0x000fe40000000006 */
[----:B------:R-:W1:Y:S01]  /*0fd0*/  F2I.NTZ R16, R9 ;  /* 0x0000000900107305 */ /* 0x000e620000203100 */
[----:B0-----:R-:W-:Y:S01]  /*0fe0*/  FADD R7, R9, -R8 ;  /* 0x8000000809077221 */ /* 0x001fe20000000000 */
[----:B------:R-:W-:-:S03]  /*0ff0*/  FSETP.GT.AND P0, PT, R8, RZ, PT ;  /* 0x000000ff0800720b */ /* 0x000fc60003f04000 */
[----:B------:R-:W-:Y:S01]  /*1000*/  FADD R10, R6, R7 ;  /* 0x00000007060a7221 */ /* 0x000fe20000000000 */
[----:B------:R-:W-:Y:S02]  /*1010*/  SEL R19, RZ, 0x83000000, P0 ;  /* 0x83000000ff137807 */ /* 0x000fe40000000000 */
[----:B------:R-:W-:Y:S01]  /*1020*/  FSETP.NEU.AND P0, PT, R13, 1, PT ;  /* 0x3f8000000d00780b */ /* 0x000fe20003f0d000 */
[----:B------:R-:W-:Y:S01]  /*1030*/  FFMA R7, R10, R17, 0.0013391353422775864601 ;  /* 0x3aaf85ed0a077423 */ /* 0x000fe20000000011 */
[----:B------:R-:W-:Y:S02]  /*1040*/  IADD3 R8, PT, PT, R19, 0x7f000000, RZ ;  /* 0x7f00000013087810 */ /* 0x000fe40007ffe0ff */
[----:B------:R-:W-:Y:S01]  /*1050*/  FSETP.EQ.OR P2, PT, R0, RZ, !P0 ;  /* 0x000000ff0000720b */ /* 0x000fe20004742400 */
[----:B------:R-:W-:Y:S01]  /*1060*/  FFMA R17, R10, R7, 0.0096188392490148544312 ;  /* 0x3c1d98560a117423 */ /* 0x000fe20000000007 */
[----:B-1----:R-:W-:Y:S01]  /*1070*/  LEA R19, R16, -R19, 0x17 ;  /* 0x8000001310137211 */ /* 0x002fe200078eb8ff */
[----:B------:R-:W0:Y:S02]  /*1080*/  LDC.64 R6, c[0x0][0x480] ;  /* 0x00012000ff067b82 */ /* 0x000e240000000a00 */
[----:B------:R-:W-:-:S04]  /*1090*/  FFMA R17, R10, R17, 0.055503588169813156128 ;  /* 0x3d6357bb0a117423 */ /* 0x000fc80000000011 */
[----:B------:R-:W-:-:S04]  /*10a0*/  FFMA R17, R10, R17, 0.24022644758224487305 ;  /* 0x3e75fdec0a117423 */ /* 0x000fc80000000011 */
[----:B------:R-:W-:-:S04]  /*10b0*/  FFMA R17, R10, R17, 0.69314718246459960938 ;  /* 0x3f3172180a117423 */ /* 0x000fc80000000011 */
[----:B------:R-:W-:-:S04]  /*10c0*/  FFMA R17, R10, R17, 1 ;  /* 0x3f8000000a117423 */ /* 0x000fc80000000011 */
[----:B------:R-:W-:-:S04]  /*10d0*/  FMUL R8, R17, R8 ;  /* 0x0000000811087220 */ /* 0x000fc80000400000 */
[----:B------:R-:W-:Y:S01]  /*10e0*/  FMUL R19, R8, R19 ;  /* 0x0000001308137220 */ /* 0x000fe20000400000 */
[----:B------:R-:W-:Y:S01]  /*10f0*/  @P1 FSEL R19, RZ, +INF , !P3 ;  /* 0x7f800000ff131808 */ /* 0x000fe20005800000 */
[----:B0-----:R-:W-:Y:S01]  /*1100*/  FMUL R10, R6, R7 ;  /* 0x00000007060a7220 */ /* 0x001fe20000400000 */
[----:B------:R-:W-:Y:S01]  /*1110*/  HFMA2 R6, -RZ, RZ, 1.875, 0 ;  /* 0x3f800000ff067431 */ /* 0x000fe200000001ff */
[----:B------:R-:W-:Y:S06]  /*1120*/  @P2 BRA `(.L_x_14) ;  /* 0x00000000006c2947 */ /* 0x000fec0003800000 */
[----:B------:R-:W-:-:S04]  /*1130*/  FSETP.NAN.AND P1, PT, |R0|, |R0|, PT ;  /* 0x400000000000720b */ /* 0x000fc80003f28200 */
[----:B------:R-:W-:-:S13]  /*1140*/  FSETP.NUM.AND P1, PT, |R13|, |R13|, !P1 ;  /* 0x4000000d0d00720b */ /* 0x000fda0004f27200 */
[----:B------:R-:W-:Y:S01]  /*1150*/  @!P1 FADD R6, R0, R13 ;  /* 0x0000000d00069221 */ /* 0x000fe20000000000 */
[----:B------:R-:W-:Y:S06]  /*1160*/  @!P1 BRA `(.L_x_14) ;  /* 0x00000000005c9947 */ /* 0x000fec0003800000 */
[----:B------:R-:W-:Y:S01]  /*1170*/  FMUL R8, R0, 0.5 ;  /* 0x3f00000000087820 */ /* 0x000fe20000400000 */
[----:B------:R-:W-:-:S04]  /*1180*/  FSETP.NEU.AND P1, PT, |R13|, +INF , PT ;  /* 0x7f8000000d00780b */ /* 0x000fc80003f2d200 */
[----:B------:R-:W-:Y:S01]  /*1190*/  FSETP.NEU.AND P1, PT, R13, RZ, P1 ;  /* 0x000000ff0d00720b */ /* 0x000fe20000f2d000 */
[----:B------:R-:W0:Y:S03]  /*11a0*/  FRND.TRUNC R8, R8 ;  /* 0x0000000800087307 */ /* 0x000e26000020d000 */
[----:B------:R-:W-:Y:S01]  /*11b0*/  FSETP.GEU.OR P2, PT, R3, -1, P1 ;  /* 0xbf8000000300780b */ /* 0x000fe20000f4e400 */
[----:B0-----:R-:W-:-:S04]  /*11c0*/  FADD R7, R8, R8 ;  /* 0x0000000808077221 */ /* 0x001fc80000000000 */
[----:B------:R-:W-:-:S04]  /*11d0*/  FADD R9, R0, -R7 ;  /* 0x8000000700097221 */ /* 0x000fc80000000000 */
[----:B------:R-:W-:Y:S01]  /*11e0*/  @!P1 FADD R7, R13, R13 ;  /* 0x0000000d0d079221 */ /* 0x000fe20000000000 */
[----:B------:R-:W-:-:S04]  /*11f0*/  FSETP.NEU.AND P3, PT, |R9|, 1, !P1 ;  /* 0x3f8000000900780b */ /* 0x000fc80004f6d200 */
[----:B------:R-:W-:-:S09]  /*1200*/  @!P2 LOP3.LUT R7, R7, 0x7f800000, RZ, 0x3c, !PT ;  /* 0x7f8000000707a812 */ /* 0x000fd200078e3cff */
[----:B------:R-:W-:-:S04]  /*1210*/  @P3 LOP3.LUT R7, R7, 0x7fffffff, RZ, 0xc0, !PT ;  /* 0x7fffffff07073812 */ /* 0x000fc800078ec0ff */
[----:B------:R-:W-:Y:S01]  /*1220*/  @!P1 MOV R6, R7 ;  /* 0x0000000700069202 */ /* 0x000fe20000000f00 */
[----:B------:R-:W-:Y:S06]  /*1230*/  @!P1 BRA `(.L_x_14) ;  /* 0x0000000000289947 */ /* 0x000fec0003800000 */
[----:B------:R-:W-:Y:S02]  /*1240*/  FSETP.NEU.AND P1, PT, |R0|, +INF , PT ;  /* 0x7f8000000000780b */ /* 0x000fe40003f2d200 */
[----:B------:R-:W-:-:S13]  /*1250*/  FSETP.EQ.AND P2, PT, R13, -1, PT ;  /* 0xbf8000000d00780b */ /* 0x000fda0003f42000 */
[----:B------:R-:W-:Y:S05]  /*1260*/  @!P1 BRA P2, `(.L_x_14) ;  /* 0x00000000001c9947 */ /* 0x000fea0001000000 */
[----:B------:R-:W-:Y:S02]  /*1270*/  FSETP.GEU.AND P2, PT, R13, RZ, PT ;  /* 0x000000ff0d00720b */ /* 0x000fe40003f4e000 */
[----:B------:R-:W-:-:S11]  /*1280*/  MOV R6, R19 ;  /* 0x0000001300067202 */ /* 0x000fd60000000f00 */
[----:B------:R-:W0:Y:S01]  /*1290*/  @!P2 FRND.FLOOR R7, R0 ;  /* 0x000000000007a307 */ /* 0x000e220000205000 */
[----:B------:R-:W-:Y:S02]  /*12a0*/  @!P2 FSETP.NEU.AND P3, PT, |R9|, 1, PT ;  /* 0x3f8000000900a80b */ /* 0x000fe40003f6d200 */
[----:B0-----:R-:W-:Y:S02]  /*12b0*/  @!P2 FSETP.NEU.AND P1, PT, R0, R7, PT ;  /* 0x000000070000a20b */ /* 0x001fe40003f2d000 */
[----:B------:R-:W-:-:S04]  /*12c0*/  @!P2 FSEL R7, R19, -R19, P3 ;  /* 0x800000131307a208 */ /* 0x000fc80001800000 */
[----:B------:R-:W-:-:S07]  /*12d0*/  @!P2 FSEL R6, R7, +QNAN , !P1 ;  /* 0x7fffffff0706a808 */ /* 0x000fce0004800000 */
.L_x_14:
[----:B------:R-:W-:Y:S05]  /*12e0*/  BSYNC.RECONVERGENT B0 ;  /* 0x0000000000007941 */ /* 0x000fea0003800200 */
.L_x_13:
[----:B------:R-:W0:Y:S08]  /*12f0*/  MUFU.RCP R0, R3 ;  /* 0x0000000300007308 */ /* 0x000e300000001000 */
        /* <DEDUP_REMOVED lines=13> */
.L_x_15:
[----:B------:R-:W0:Y:S01]  /*13d0*/  LDCU UR4, c[0x0][0x488] ;  /* 0x00009100ff0477ac */ /* 0x000e220008000800 */
[----:B------:R-:W1:Y:S01]  /*13e0*/  MUFU.RCP R3, R6 ;  /* 0x0000000600037308 */ /* 0x000e620000001000 */
[----:B------:R-:W-:Y:S01]  /*13f0*/  BSSY.RECONVERGENT B0, `(.L_x_16) ;  /* 0x000000d000007945 */ /* 0x000fe20003800200 */
[----:B0-----:R-:W-:Y:S01]  /*1400*/  FMUL R0, R9, -UR4 ;  /* 0x8000000409007c20 */ /* 0x001fe20008400000 */
[----:B-1----:R-:W-:-:S05]  /*1410*/  FFMA R8, R3, -R6, 1 ;  /* 0x3f80000003087423 */ /* 0x002fca0000000806 */
[----:B------:R-:W0:Y:S01]  /*1420*/  FCHK P1, R0, R6 ;  /* 0x0000000600007302 */ /* 0x000e220000020000 */
[----:B------:R-:W-:-:S04]  /*1430*/  FFMA R3, R3, R8, R3 ;  /* 0x0000000803037223 */ /* 0x000fc80000000003 */
[----:B------:R-:W-:-:S04]  /*1440*/  FFMA R7, R0, R3, RZ ;  /* 0x0000000300077223 */ /* 0x000fc800000000ff */
[----:B------:R-:W-:-:S04]  /*1450*/  FFMA R8, R7, -R6, R0 ;  /* 0x8000000607087223 */ /* 0x000fc80000000000 */
[----:B------:R-:W-:Y:S01]  /*1460*/  FFMA R3, R3, R8, R7 ;  /* 0x0000000803037223 */ /* 0x000fe20000000007 */
[----:B0-----:R-:W-:Y:S06]  /*1470*/  @!P1 BRA `(.L_x_17) ;  /* 0x0000000000109947 */ /* 0x001fec0003800000 */
[----:B------:R-:W-:Y:S02]  /*1480*/  MOV R24, R6 ;  /* 0x0000000600187202 */ /* 0x000fe40000000f00 */
[----:B------:R-:W-:-:S07]  /*1490*/  MOV R16, 0x14b0 ;  /* 0x000014b000107802 */ /* 0x000fce0000000f00 */
[----:B------:R-:W-:Y:S05]  /*14a0*/  CALL.REL.NOINC `($__internal_1_$__cuda_sm3x_div_rn_noftz_f32_slowpath) ;  /* 0x0000001000a47944 */ /* 0x000fea0003c00000 */
[----:B------:R-:W-:-:S07]  /*14b0*/  MOV R3, R0 ;  /* 0x0000000000037202 */ /* 0x000fce0000000f00 */
.L_x_17:
[----:B------:R-:W-:Y:S05]  /*14c0*/  BSYNC.RECONVERGENT B0 ;  /* 0x0000000000007941 */ /* 0x000fea0003800200 */
.L_x_16:
[----:B------:R-:W0:Y:S01]  /*14d0*/  LDCU.64 UR4, c[0x0][0x488] ;  /* 0x00009100ff0477ac */ /* 0x000e220008000a00 */
[----:B------:R-:W1:Y:S01]  /*14e0*/  F2F.F64.F32 R16, R13 ;  /* 0x0000000d00107310 */ /* 0x000e620000201800 */
[C---:B------:R-:W-:Y:S01]  /*14f0*/  FSET.BF.GT.AND R8, R13.reuse, 1, PT ;  /* 0x3f8000000d08780a */ /* 0x040fe20003804000 */
[----:B------:R-:W-:Y:S01]  /*1500*/  BSSY.RECONVERGENT B0, `(.L_x_18) ;  /* 0x000001a000007945 */ /* 0x000fe20003800200 */
[----:B------:R-:W-:-:S03]  /*1510*/  FSETP.GTU.AND P1, PT, R13, 1, PT ;  /* 0x3f8000000d00780b */ /* 0x000fc60003f2c000 */
[----:B------:R-:W-:Y:S02]  /*1520*/  FMUL R3, R8, R3 ;  /* 0x0000000308037220 */ /* 0x000fe40000400000 */
[----:B------:R-:W2:Y:S01]  /*1530*/  MUFU.RCP R0, R22 ;  /* 0x0000001600007308 */ /* 0x000ea20000001000 */
[----:B-1----:R-:W-:-:S07]  /*1540*/  DADD R16, -R16, 1 ;  /* 0x3ff0000010107429 */ /* 0x002fce0000000100 */
[----:B------:R-:W-:Y:S01]  /*1550*/  F2F.F64.F32 R24, R3 ;  /* 0x0000000300187310 */ /* 0x000fe20000201800 */
[----:B0-----:R-:W-:-:S07]  /*1560*/  FMUL R9, R9, UR4 ;  /* 0x0000000409097c20 */ /* 0x001fce0008400000 */
[----:B------:R-:W-:Y:S08]  /*1570*/  F2F.F64.F32 R6, UR5 ;  /* 0x0000000500067d10 */ /* 0x000ff00008201800 */
[----:B------:R-:W0:Y:S02]  /*1580*/  F2F.F64.F32 R18, R9 ;  /* 0x0000000900127310 */ /* 0x000e240000201800 */
[----:B0-----:R-:W-:Y:S01]  /*1590*/  DFMA R16, R16, R6, R18 ;  /* 0x000000061010722b */ /* 0x001fe20000000012 */
[----:B------:R-:W-:-:S05]  /*15a0*/  FSEL R7, RZ, 1.875, P1 ;  /* 0x3ff00000ff077808 */ /* 0x000fca0000800000 */
[----:B------:R-:W0:Y:S01]  /*15b0*/  FCHK P1, R5, R22 ;  /* 0x0000001605007302 */ /* 0x000e220000020000 */
[----:B------:R-:W-:Y:S01]  /*15c0*/  MOV R6, RZ ;  /* 0x000000ff00067202 */ /* 0x000fe20000000f00 */
[----:B--2---:R-:W-:-:S04]  /*15d0*/  FFMA R19, R0, -R22, 1 ;  /* 0x3f80000000137423 */ /* 0x004fc80000000816 */
[----:B------:R-:W-:Y:S01]  /*15e0*/  FFMA R0, R0, R19, R0 ;  /* 0x0000001300007223 */ /* 0x000fe20000000000 */
[----:B------:R-:W-:-:S03]  /*15f0*/  DFMA R16, -R16, R6, R24 ;  /* 0x000000061010722b */ /* 0x000fc60000000118 */
[----:B------:R-:W-:-:S03]  /*1600*/  FFMA R19, R5, R0, RZ ;  /* 0x0000000005137223 */ /* 0x000fc600000000ff */
[----:B------:R1:W2:Y:S01]  /*1610*/  F2F.F32.F64 R7, R16 ;  /* 0x0000001000077310 */ /* 0x0002a20000301000 */
[----:B------:R-:W-:-:S04]  /*1620*/  FFMA R6, R19, -R22, R5 ;  /* 0x8000001613067223 */ /* 0x000fc80000000005 */
[----:B------:R-:W-:Y:S01]  /*1630*/  FFMA R6, R0, R6, R19 ;  /* 0x0000000600067223 */ /* 0x000fe20000000013 */
[----:B0-----:R-:W-:Y:S06]  /*1640*/  @!P1 BRA `(.L_x_19) ;  /* 0x0000000000149947 */ /* 0x001fec0003800000 */
[----:B------:R-:W-:Y:S02]  /*1650*/  MOV R0, R5 ;  /* 0x0000000500007202 */ /* 0x000fe40000000f00 */
[----:B------:R-:W-:Y:S02]  /*1660*/  MOV R24, R22 ;  /* 0x0000001600187202 */ /* 0x000fe40000000f00 */
[----:B-1----:R-:W-:-:S07]  /*1670*/  MOV R16, 0x1690 ;  /* 0x0000169000107802 */ /* 0x002fce0000000f00 */
[----:B--2---:R-:W-:Y:S05]  /*1680*/  CALL.REL.NOINC `($__internal_1_$__cuda_sm3x_div_rn_noftz_f32_slowpath) ;  /* 0x00000010002c7944 */ /* 0x004fea0003c00000 */
[----:B------:R-:W-:-:S07]  /*1690*/  MOV R6, R0 ;  /* 0x0000000000067202 */ /* 0x000fce0000000f00 */
.L_x_19:
[----:B------:R-:W-:Y:S05]  /*16a0*/  BSYNC.RECONVERGENT B0 ;  /* 0x0000000000007941 */ /* 0x000fea0003800200 */
.L_x_18:
[----:B------:R-:W0:Y:S01]  /*16b0*/  MUFU.RCP R3, R22 ;  /* 0x0000001600037308 */ /* 0x000e220000001000 */
[----:B------:R-:W-:Y:S07]  /*16c0*/  BSSY.RECONVERGENT B0, `(.L_x_20) ;  /* 0x000000d000007945 */ /* 0x000fee0003800200 */
[----:B------:R-:W3:Y:S01]  /*16d0*/  FCHK P1, R4, R22 ;  /* 0x0000001604007302 */ /* 0x000ee20000020000 */
[----:B0-----:R-:W-:-:S04]  /*16e0*/  FFMA R0, R3, -R22, 1 ;  /* 0x3f80000003007423 */ /* 0x001fc80000000816 */
[----:B-1----:R-:W-:-:S04]  /*16f0*/  FFMA R16, R3, R0, R3 ;  /* 0x0000000003107223 */ /* 0x002fc80000000003 */
[----:B------:R-:W-:-:S04]  /*1700*/  FFMA R5, R4, R16, RZ ;  /* 0x0000001004057223 */ /* 0x000fc800000000ff */
[----:B------:R-:W-:-:S04]  /*1710*/  FFMA R0, R5, -R22, R4 ;  /* 0x8000001605007223 */ /* 0x000fc80000000004 */
[----:B------:R-:W-:Y:S01]  /*1720*/  FFMA R5, R16, R0, R5 ;  /* 0x0000000010057223 */ /* 0x000fe20000000005 */
[----:B---3--:R-:W-:Y:S06]  /*1730*/  @!P1 BRA `(.L_x_21) ;  /* 0x0000000000149947 */ /* 0x008fec0003800000 */
[----:B------:R-:W-:Y:S02]  /*1740*/  MOV R0, R4 ;  /* 0x0000000400007202 */ /* 0x000fe40000000f00 */
[----:B------:R-:W-:Y:S02]  /*1750*/  MOV R24, R22 ;  /* 0x0000001600187202 */ /* 0x000fe40000000f00 */
[----:B------:R-:W-:-:S07]  /*1760*/  MOV R16, 0x1780 ;  /* 0x0000178000107802 */ /* 0x000fce0000000f00 */
[----:B--2---:R-:W-:Y:S05]  /*1770*/  CALL.REL.NOINC `($__internal_1_$__cuda_sm3x_div_rn_noftz_f32_slowpath) ;  /* 0x0000000c00f07944 */ /* 0x004fea0003c00000 */
[----:B------:R-:W-:-:S07]  /*1780*/  MOV R5, R0 ;  /* 0x0000000000057202 */ /* 0x000fce0000000f00 */
.L_x_21:
[----:B------:R-:W-:Y:S05]  /*1790*/  BSYNC.RECONVERGENT B0 ;  /* 0x0000000000007941 */ /* 0x000fea0003800200 */
.L_x_20:
[----:B------:R-:W0:Y:S01]  /*17a0*/  MUFU.RCP R3, R22 ;  /* 0x0000001600037308 */ /* 0x000e220000001000 */
[----:B------:R-:W-:Y:S07]  /*17b0*/  BSSY.RECONVERGENT B0, `(.L_x_22) ;  /* 0x000000d000007945 */ /* 0x000fee0003800200 */
[----:B------:R-:W1:Y:S01]  /*17c0*/  FCHK P1, R2, R22 ;  /* 0x0000001602007302 */ /* 0x000e620000020000 */
[----:B0-----:R-:W-:-:S04]  /*17d0*/  FFMA R0, R3, -R22, 1 ;  /* 0x3f80000003007423 */ /* 0x001fc80000000816 */
[----:B------:R-:W-:-:S04]  /*17e0*/  FFMA R0, R3, R0, R3 ;  /* 0x0000000003007223 */ /* 0x000fc80000000003 */
[----:B------:R-:W-:-:S04]  /*17f0*/  FFMA R3, R2, R0, RZ ;  /* 0x0000000002037223 */ /* 0x000fc800000000ff */
[----:B------:R-:W-:-:S04]  /*1800*/  FFMA R4, R3, -R22, R2 ;  /* 0x8000001603047223 */ /* 0x000fc80000000002 */
[----:B------:R-:W-:Y:S01]  /*1810*/  FFMA R4, R0, R4, R3 ;  /* 0x0000000400047223 */ /* 0x000fe20000000003 */
[----:B-1----:R-:W-:Y:S06]  /*1820*/  @!P1 BRA `(.L_x_23) ;  /* 0x0000000000149947 */ /* 0x002fec0003800000 */
[----:B------:R-:W-:Y:S02]  /*1830*/  MOV R0, R2 ;  /* 0x0000000200007202 */ /* 0x000fe40000000f00 */
[----:B------:R-:W-:Y:S02]  /*1840*/  MOV R24, R22 ;  /* 0x0000001600187202 */ /* 0x000fe40000000f00 */
[----:B------:R-:W-:-:S07]  /*1850*/  MOV R16, 0x1870 ;  /* 0x0000187000107802 */ /* 0x000fce0000000f00 */
[----:B--2---:R-:W-:Y:S05]  /*1860*/  CALL.REL.NOINC `($__internal_1_$__cuda_sm3x_div_rn_noftz_f32_slowpath) ;  /* 0x0000000c00b47944 */ /* 0x004fea0003c00000 */
[----:B------:R-:W-:-:S07]  /*1870*/  MOV R4, R0 ;  /* 0x0000000000047202 */ /* 0x000fce0000000f00 */
.L_x_23:
[----:B------:R-:W-:Y:S05]  /*1880*/  BSYNC.RECONVERGENT B0 ;  /* 0x0000000000007941 */ /* 0x000fea0003800200 */
.L_x_22:
[----:B------:R-:W-:Y:S01]  /*1890*/  ISETP.NE.AND P1, PT, R20, R21, PT ;  /* 0x000000151400720c */ /* 0x000fe20003f25270 */
[----:B------:R-:W-:Y:S01]  /*18a0*/  BSSY.RECONVERGENT B0, `(.L_x_24) ;  /* 0x00000af000007945 */ /* 0x000fe20003800200 */
[----:B------:R-:W-:Y:S02]  /*18b0*/  HFMA2 R3, -RZ, RZ, 1.875, 0 ;  /* 0x3f800000ff037431 */ /* 0x000fe400000001ff */
[CC--:B--2---:R-:W-:Y:S01]  /*18c0*/  FMUL R23, R7.reuse, R6.reuse ;  /* 0x0000000607177220 */ /* 0x0c4fe20000400000 */
[C---:B------:R-:W-:Y:S01]  /*18d0*/  FMUL R22, R7.reuse, -R6 ;  /* 0x8000000607167220 */ /* 0x040fe20000400000 */
[CC--:B------:R-:W-:Y:S01]  /*18e0*/  FMUL R21, R7.reuse, R5.reuse ;  /* 0x0000000507157220 */ /* 0x0c0fe20000400000 */
[C---:B------:R-:W-:Y:S01]  /*18f0*/  FMUL R20, R7.reuse, -R5 ;  /* 0x8000000507147220 */ /* 0x040fe20000400000 */
[CC--:B------:R-:W-:Y:S01]  /*1900*/  FMUL R2, R7.reuse, R4.reuse ;  /* 0x0000000407027220 */ /* 0x0c0fe20000400000 */
[----:B------:R-:W-:-:S04]  /*1910*/  FMUL R7, R7, -R4 ;  /* 0x8000000407077220 */ /* 0x000fc80000400000 */
[----:B------:R-:W-:Y:S05]  /*1920*/  @P1 BRA `(.L_x_25) ;  /* 0x0000000800841947 */ /* 0x000fea0003800000 */
[----:B------:R-:W0:Y:S01]  /*1930*/  LDC.64 R26, c[0x0][0x408] ;  /* 0x00010200ff1a7b82 */ /* 0x000e220000000a00 */
[----:B------:R-:W-:-:S07]  /*1940*/  MOV R0, 0x1 ;  /* 0x0000000100007802 */ /* 0x000fce0000000f00 */
[----:B------:R-:W1:Y:S08]  /*1950*/  LDC.64 R24, c[0x0][0x3c8] ;  /* 0x0000f200ff187b82 */ /* 0x000e700000000a00 */
[----:B------:R-:W2:Y:S01]  /*1960*/  LDC.64 R18, c[0x0][0x3d0] ;  /* 0x0000f400ff127b82 */ /* 0x000ea20000000a00 */
[----:B0-----:R-:W-:-:S04]  /*1970*/  IMAD.WIDE R16, R14, 0x4, R26 ;  /* 0x000000040e107825 */ /* 0x001fc800078e021a */
[----:B------:R-:W-:Y:S01]  /*1980*/  IMAD.WIDE R26, R15, 0x4, R26 ;  /* 0x000000040f1a7825 */ /* 0x000fe200078e021a */
[----:B------:R0:W-:Y:S04]  /*1990*/  REDG.E.ADD.STRONG.GPU desc[UR6][R16.64], R0 ;  /* 0x000000001000798e */ /* 0x0001e8000c12e106 */
[----:B------:R3:W-:Y:S01]  /*19a0*/  REDG.E.ADD.STRONG.GPU desc[UR6][R26.64], R0 ;  /* 0x000000001a00798e */ /* 0x0007e2000c12e106 */
[----:B0-----:R-:W0:Y:S08]  /*19b0*/  LDC.64 R16, c[0x0][0x3d8] ;  /* 0x0000f600ff107b82 */ /* 0x001e300000000a00 */
[----:B---3--:R-:W3:Y:S01]  /*19c0*/  LDC R0, c[0x0][0x484] ;  /* 0x00012100ff007b82 */ /* 0x008ee20000000800 */
[----:B-1----:R-:W-:-:S04]  /*19d0*/  IMAD.WIDE R26, R14, 0x4, R24 ;  /* 0x000000040e1a7825 */ /* 0x002fc800078e0218 */
[----:B------:R-:W-:Y:S01]  /*19e0*/  IMAD.WIDE R24, R15, 0x4, R24 ;  /* 0x000000040f187825 */ /* 0x000fe200078e0218 */
[----:B------:R-:W-:Y:S04]  /*19f0*/  REDG.E.ADD.F32.FTZ.RN.STRONG.GPU desc[UR6][R26.64], R23 ;  /* 0x000000171a0079a6 */ /* 0x000fe8000c12f306 */
[----:B------:R2:W-:Y:S01]  /*1a00*/  REDG.E.ADD.F32.FTZ.RN.STRONG.GPU desc[UR6][R24.64], R22 ;  /* 0x00000016180079a6 */ /* 0x0005e2000c12f306 */
[----:B---3--:R-:W-:-:S04]  /*1a10*/  FADD R3, R0, 1 ;  /* 0x3f80000000037421 */ /* 0x008fc80000000000 */
[----:B------:R-:W-:-:S04]  /*1a20*/  FMUL R29, R12, R3 ;  /* 0x000000030c1d7220 */ /* 0x000fc80000400000 */
[----:B------:R-:W1:Y:S01]  /*1a30*/  FRND R28, R29 ;  /* 0x0000001d001c7307 */ /* 0x000e620000201000 */
[----:B------:R-:W-:Y:S01]  /*1a40*/  FFMA R12, R12, R3, -R29 ;  /* 0x000000030c0c7223 */ /* 0x000fe2000000081d */
[----:B--2---:R-:W-:-:S04]  /*1a50*/  IMAD.WIDE R24, R14, 0x4, R18 ;  /* 0x000000040e187825 */ /* 0x004fc800078e0212 */
[----:B------:R-:W-:Y:S01]  /*1a60*/  FFMA R12, R11, R3, R12 ;  /* 0x000000030b0c7223 */ /* 0x000fe2000000000c */
[----:B------:R2:W-:Y:S01]  /*1a70*/  REDG.E.ADD.F32.FTZ.RN.STRONG.GPU desc[UR6][R24.64], R21 ;  /* 0x00000015180079a6 */ /* 0x0005e2000c12f306 */
[----:B-1----:R-:W-:Y:S01]  /*1a80*/  FADD R11, R29, -R28 ;  /* 0x8000001c1d0b7221 */ /* 0x002fe20000000000 */
[----:B--2---:R-:W-:-:S03]  /*1a90*/  MOV R24, 0x391fcb8e ;  /* 0x391fcb8e00187802 */ /* 0x004fc60000000f00 */
[----:B------:R-:W-:Y:S01]  /*1aa0*/  FADD R11, R12, R11 ;  /* 0x0000000b0c0b7221 */ /* 0x000fe20000000000 */
[----:B------:R-:W-:-:S04]  /*1ab0*/  IMAD.WIDE R26, R15, 0x4, R18 ;  /* 0x000000040f1a7825 */ /* 0x000fc800078e0212 */
[C---:B------:R-:W-:Y:S01]  /*1ac0*/  FFMA R12, R11.reuse, R24, 0.0013391353422775864601 ;  /* 0x3aaf85ed0b0c7423 */ /* 0x040fe20000000018 */
[--C-:B0-----:R-:W-:Y:S01]  /*1ad0*/  IMAD.WIDE R18, R14, 0x4, R16.reuse ;  /* 0x000000040e127825 */ /* 0x101fe200078e0210 */
[----:B------:R-:W-:Y:S03]  /*1ae0*/  REDG.E.ADD.F32.FTZ.RN.STRONG.GPU desc[UR6][R26.64], R20 ;  /* 0x000000141a0079a6 */ /* 0x000fe6000c12f306 */
[----:B------:R-:W-:Y:S01]  /*1af0*/  FFMA R12, R11, R12, 0.0096188392490148544312 ;  /* 0x3c1d98560b0c7423 */ /* 0x000fe2000000000c */
[----:B------:R-:W-:Y:S01]  /*1b00*/  IMAD.WIDE R16, R15, 0x4, R16 ;  /* 0x000000040f107825 */ /* 0x000fe200078e0210 */
[----:B------:R-:W-:Y:S03]  /*1b10*/  REDG.E.ADD.F32.FTZ.RN.STRONG.GPU desc[UR6][R18.64], R2 ;  /* 0x00000002120079a6 */ /* 0x000fe6000c12f306 */
[----:B------:R-:W-:Y:S01]  /*1b20*/  FFMA R12, R11, R12, 0.055503588169813156128 ;  /* 0x3d6357bb0b0c7423 */ /* 0x000fe2000000000c */
[----:B------:R0:W-:Y:S01]  /*1b30*/  REDG.E.ADD.F32.FTZ.RN.STRONG.GPU desc[UR6][R16.64], R7 ;  /* 0x00000007100079a6 */ /* 0x0001e2000c12f306 */
[----:B------:R-:W-:-:S02]  /*1b40*/  FSETP.GT.AND P1, PT, R28, RZ, PT ;  /* 0x000000ff1c00720b */ /* 0x000fc40003f24000 */
[----:B------:R-:W-:Y:S01]  /*1b50*/  FFMA R12, R11, R12, 0.24022644758224487305 ;  /* 0x3e75fdec0b0c7423 */ /* 0x000fe2000000000c */
[----:B------:R-:W-:-:S03]  /*1b60*/  FSETP.EQ.OR P0, PT, R3, RZ, !P0 ;  /* 0x000000ff0300720b */ /* 0x000fc60004702400 */
[----:B------:R-:W-:Y:S01]  /*1b70*/  FFMA R12, R11, R12, 0.69314718246459960938 ;  /* 0x3f3172180b0c7423 */ /* 0x000fe2000000000c */
[----:B0-----:R-:W0:Y:S01]  /*1b80*/  F2I.NTZ R16, R29 ;  /* 0x0000001d00107305 */ /* 0x001e220000203100 */
[----:B------:R-:W-:Y:S02]  /*1b90*/  SEL R17, RZ, 0x83000000, P1 ;  /* 0x83000000ff117807 */ /* 0x000fe40000800000 */
[----:B------:R-:W-:Y:S01]  /*1ba0*/  FSETP.GT.AND P1, PT, |R29|, 152, PT ;  /* 0x431800001d00780b */ /* 0x000fe20003f24200 */
[----:B------:R-:W-:Y:S01]  /*1bb0*/  FFMA R12, R11, R12, 1 ;  /* 0x3f8000000b0c7423 */ /* 0x000fe2000000000c */
[----:B------:R-:W-:Y:S01]  /*1bc0*/  IADD3 R11, PT, PT, R17, 0x7f000000, RZ ;  /* 0x7f000000110b7810 */ /* 0x000fe20007ffe0ff */
[----:B------:R-:W-:Y:S01]  /*1bd0*/  BSSY.RECONVERGENT B1, `(.L_x_26) ;  /* 0x0000023000017945 */ /* 0x000fe20003800200 */
[----:B------:R-:W-:-:S03]  /*1be0*/  FSETP.GEU.AND P2, PT, R29, RZ, PT ;  /* 0x000000ff1d00720b */ /* 0x000fc60003f4e000 */
[----:B------:R-:W-:Y:S01]  /*1bf0*/  FMUL R11, R12, R11 ;  /* 0x0000000b0c0b7220 */ /* 0x000fe20000400000 */
[----:B0-----:R-:W-:Y:S02]  /*1c00*/  LEA R16, R16, -R17, 0x17 ;  /* 0x8000001110107211 */ /* 0x001fe400078eb8ff */
[----:B------:R-:W-:-:S03]  /*1c10*/  MOV R24, 0x3f800000 ;  /* 0x3f80000000187802 */ /* 0x000fc60000000f00 */
[----:B------:R-:W-:Y:S01]  /*1c20*/  FMUL R16, R11, R16 ;  /* 0x000000100b107220 */ /* 0x000fe20000400000 */
[----:B------:R-:W-:Y:S01]  /*1c30*/  @P1 FSEL R16, RZ, +INF , !P2 ;  /* 0x7f800000ff101808 */ /* 0x000fe20005000000 */
        /* <DEDUP_REMOVED lines=9> */
[----:B------:R-:W-:-:S09]  /*1cd0*/  FSETP.GEU.OR P1, PT, R0, -1, P0 ;  /* 0xbf8000000000780b */ /* 0x000fd2000072e400 */
[----:B------:R-:W-:Y:S01]  /*1ce0*/  @!P0 FADD R0, R13, R13 ;  /* 0x0000000d0d008221 */ /* 0x000fe20000000000 */
[----:B0-----:R-:W-:-:S04]  /*1cf0*/  FADD R12, R11, R11 ;  /* 0x0000000b0b0c7221 */ /* 0x001fc80000000000 */
[----:B------:R-:W-:Y:S01]  /*1d00*/  @!P1 LOP3.LUT R0, R0, 0x7f800000, RZ, 0x3c, !PT ;  /* 0x7f80000000009812 */ /* 0x000fe200078e3cff */
[----:B------:R-:W-:-:S05]  /*1d10*/  FADD R12, R3, -R12 ;  /* 0x8000000c030c7221 */ /* 0x000fca0000000000 */
[----:B------:R-:W-:-:S13]  /*1d20*/  FSETP.NEU.AND P2, PT, |R12|, 1, !P0 ;  /* 0x3f8000000c00780b */ /* 0x000fda000474d200 */
        /* <DEDUP_REMOVED lines=13> */
.L_x_27:
[----:B------:R-:W-:Y:S05]  /*1e00*/  BSYNC.RECONVERGENT B1 ;  /* 0x0000000000017941 */ /* 0x000fea0003800200 */
.L_x_26:
        /* <DEDUP_REMOVED lines=10> */
[----:B------:R-:W-:-:S07]  /*1eb0*/  MOV R16, 0x1ed0 ;  /* 0x00001ed000107802 */ /* 0x000fce0000000f00 */
[----:B------:R-:W-:Y:S05]  /*1ec0*/  CALL.REL.NOINC `($__internal_1_$__cuda_sm3x_div_rn_noftz_f32_slowpath) ;  /* 0x00000008001c7944 */ /* 0x000fea0003c00000 */
[----:B------:R-:W-:-:S07]  /*1ed0*/  MOV R19, R0 ;  /* 0x0000000000137202 */ /* 0x000fce0000000f00 */
.L_x_29:
[----:B------:R-:W-:Y:S05]  /*1ee0*/  BSYNC.RECONVERGENT B1 ;  /* 0x0000000000017941 */ /* 0x000fea0003800200 */
.L_x_28:
[----:B------:R-:W0:Y:S01]  /*1ef0*/  LDC.64 R26, c[0x0][0x3a0] ;  /* 0x0000e800ff1a7b82 */ /* 0x000e220000000a00 */
[----:B------:R-:W1:Y:S07]  /*1f00*/  LDCU UR4, c[0x0][0x478] ;  /* 0x00008f00ff0477ac */ /* 0x000e6e0008000800 */
[----:B------:R-:W2:Y:S08]  /*1f10*/  LDC.64 R24, c[0x0][0x398] ;  /* 0x0000e600ff187b82 */ /* 0x000eb00000000a00 */
[----:B------:R-:W3:Y:S01]  /*1f20*/  LDC.64 R10, c[0x0][0x3a8] ;  /* 0x0000ea00ff0a7b82 */ /* 0x000ee20000000a00 */
[----:B0-----:R-:W-:-:S06]  /*1f30*/  IMAD.WIDE R16, R14, 0x4, R26 ;  /* 0x000000040e107825 */ /* 0x001fcc00078e021a */
[----:B------:R-:W4:Y:S01]  /*1f40*/  LDG.E R17, desc[UR6][R16.64] ;  /* 0x0000000610117981 */ /* 0x000f22000c1e1900 */
[----:B--2---:R-:W-:-:S05]  /*1f50*/  IMAD.WIDE R28, R14, 0x4, R24 ;  /* 0x000000040e1c7825 */ /* 0x004fca00078e0218 */
[----:B------:R3:W2:Y:S02]  /*1f60*/  LDG.E R18, desc[UR6][R28.64] ;  /* 0x000000061c127981 */ /* 0x0006a4000c1e1900 */
[----:B---3--:R-:W-:-:S05]  /*1f70*/  IMAD.WIDE R28, R14, 0x4, R10 ;  /* 0x000000040e1c7825 */ /* 0x008fca00078e020a */
[----:B------:R-:W3:Y:S01]  /*1f80*/  LDG.E R16, desc[UR6][R28.64] ;  /* 0x000000061c107981 */ /* 0x000ee2000c1e1900 */
[----:B------:R-:W-:-:S04]  /*1f90*/  IMAD.WIDE R26, R15, 0x4, R26 ;  /* 0x000000040f1a7825 */ /* 0x000fc800078e021a */
[C---:B------:R-:W-:Y:S01]  /*1fa0*/  IMAD.WIDE R24, R15.reuse, 0x4, R24 ;  /* 0x000000040f187825 */ /* 0x040fe200078e0218 */
[----:B------:R-:W5:Y:S03]  /*1fb0*/  LDG.E R3, desc[UR6][R26.64] ;  /* 0x000000061a037981 */ /* 0x000f66000c1e1900 */
[----:B------:R-:W-:Y:S01]  /*1fc0*/  IMAD.WIDE R10, R15, 0x4, R10 ;  /* 0x000000040f0a7825 */ /* 0x000fe200078e020a */
[----:B------:R-:W5:Y:S04]  /*1fd0*/  LDG.E R12, desc[UR6][R24.64] ;  /* 0x00000006180c7981 */ /* 0x000f68000c1e1900 */
[----:B------:R0:W5:Y:S02]  /*1fe0*/  LDG.E R0, desc[UR6][R10.64] ;  /* 0x000000060a007981 */ /* 0x000164000c1e1900 */
[----:B0-----:R-:W0:Y:S01]  /*1ff0*/  LDC.64 R10, c[0x0][0x3e0] ;  /* 0x0000f800ff0a7b82 */ /* 0x001e220000000a00 */
[----:B------:R-:W-:Y:S01]  /*2000*/  FSET.BF.LE.AND R28, R13, 1, PT ;  /* 0x3f8000000d1c780a */ /* 0x000fe20003803000 */
[----:B------:R-:W-:-:S04]  /*2010*/  FMUL R8, R8, R19 ;  /* 0x0000001308087220 */ /* 0x000fc80000400000 */
[----:B------:R-:W-:Y:S01]  /*2020*/  FFMA R24, R9, R28, R8 ;  /* 0x0000001c09187223 */ /* 0x000fe20000000008 */
[----:B0-----:R-:W-:-:S04]  /*2030*/  IMAD.WIDE R8, R14, 0x4, R10 ;  /* 0x000000040e087825 */ /* 0x001fc800078e020a */
[----:B------:R-:W-:-:S04]  /*2040*/  IMAD.WIDE R10, R15, 0x4, R10 ;  /* 0x000000040f0a7825 */ /* 0x000fc800078e020a */
[----:B----4-:R-:W-:-:S04]  /*2050*/  FMUL R25, R17, R5 ;  /* 0x0000000511197220 */ /* 0x010fc80000400000 */
[----:B--2---:R-:W-:-:S04]  /*2060*/  FFMA R25, R18, R6, R25 ;  /* 0x0000000612197223 */ /* 0x004fc80000000019 */
[----:B---3--:R-:W-:-:S04]  /*2070*/  FFMA R29, R16, R4, R25 ;  /* 0x00000004101d7223 */ /* 0x008fc80000000019 */
[----:B-1----:R-:W-:-:S04]  /*2080*/  FMUL R13, R29, -UR4 ;  /* 0x800000041d0d7c20 */ /* 0x002fc80008400000 */
[----:B------:R-:W-:Y:S01]  /*2090*/  FMUL R27, R13, R6 ;  /* 0x000000060d1b7220 */ /* 0x000fe20000400000 */
[----:B-----5:R-:W-:-:S04]  /*20a0*/  FMUL R25, R3, R5 ;  /* 0x0000000503197220 */ /* 0x020fc80000400000 */
[----:B------:R0:W-:Y:S01]  /*20b0*/  REDG.E.ADD.F32.FTZ.RN.STRONG.GPU desc[UR6][R8.64], R27 ;  /* 0x0000001b080079a6 */ /* 0x0001e2000c12f306 */
[----:B------:R-:W-:Y:S01]  /*20c0*/  FFMA R25, R12, R6, R25 ;  /* 0x000000060c197223 */ /* 0x000fe20000000019 */
[----:B0-----:R-:W0:Y:S03]  /*20d0*/  LDC.64 R8, c[0x0][0x3e8] ;  /* 0x0000fa00ff087b82 */ /* 0x001e260000000a00 */
[----:B------:R-:W-:-:S04]  /*20e0*/  FFMA R25, R0, R4, R25 ;  /* 0x0000000400197223 */ /* 0x000fc80000000019 */
[----:B------:R-:W-:Y:S01]  /*20f0*/  FMUL R25, R25, -UR4 ;  /* 0x8000000419197c20 */ /* 0x000fe20008400000 */
[----:B------:R-:W-:Y:S01]  /*2100*/  FMUL R29, R13, R5 ;  /* 0x000000050d1d7220 */ /* 0x000fe20000400000 */
[----:B------:R-:W-:Y:S01]  /*2110*/  FADD R26, R17, R3 ;  /* 0x00000003111a7221 */ /* 0x000fe20000000000 */
[----:B------:R-:W-:Y:S01]  /*2120*/  FADD R19, R18, R12 ;  /* 0x0000000c12137221 */ /* 0x000fe20000000000 */
[----:B------:R-:W-:Y:S01]  /*2130*/  FMUL R27, R25, R6 ;  /* 0x00000006191b7220 */ /* 0x000fe20000400000 */
[----:B------:R-:W1:Y:S04]  /*2140*/  LDCU UR4, c[0x0][0x474] ;  /* 0x00008e80ff0477ac */ /* 0x000e680008000800 */
[----:B------:R0:W-:Y:S02]  /*2150*/  REDG.E.ADD.F32.FTZ.RN.STRONG.GPU desc[UR6][R10.64], R27 ;  /* 0x0000001b0a0079a6 */ /* 0x0001e4000c12f306 */
[----:B0-----:R-:W-:-:S05]  /*2160*/  IMAD.WIDE R10, R14, 0x4, R8 ;  /* 0x000000040e0a7825 */ /* 0x001fca00078e0208 */
[----:B------:R0:W-:Y:S01]  /*2170*/  REDG.E.ADD.F32.FTZ.RN.STRONG.GPU desc[UR6][R10.64], R29 ;  /* 0x0000001d0a0079a6 */ /* 0x0001e2000c12f306 */
[----:B------:R-:W-:Y:S01]  /*2180*/  FMUL R26, R26, R5 ;  /* 0x000000051a1a7220 */ /* 0x000fe20000400000 */
[----:B0-----:R-:W0:Y:S03]  /*2190*/  LDC.64 R10, c[0x0][0x3f0] ;  /* 0x0000fc00ff0a7b82 */ /* 0x001e260000000a00 */
[----:B------:R-:W-:Y:S01]  /*21a0*/  FFMA R19, R19, R6, R26 ;  /* 0x0000000613137223 */ /* 0x000fe2000000001a */
[----:B------:R-:W-:Y:S01]  /*21b0*/  FADD R26, R16, R0 ;  /* 0x00000000101a7221 */ /* 0x000fe20000000000 */
[----:B------:R-:W-:-:S04]  /*21c0*/  IMAD.WIDE R8, R15, 0x4, R8 ;  /* 0x000000040f087825 */ /* 0x000fc800078e0208 */
[-C--:B------:R-:W-:Y:S01]  /*21d0*/  FFMA R19, R26, R4.reuse, R19 ;  /* 0x000000041a137223 */ /* 0x080fe20000000013 */
[----:B------:R-:W-:Y:S01]  /*21e0*/  FMUL R26, R25, R5 ;  /* 0x00000005191a7220 */ /* 0x000fe20000400000 */
[-C--:B------:R-:W-:Y:S01]  /*21f0*/  FMUL R13, R13, R4.reuse ;  /* 0x000000040d0d7220 */ /* 0x080fe20000400000 */
[----:B------:R-:W-:-:S03]  /*2200*/  FMUL R25, R25, R4 ;  /* 0x0000000419197220 */ /* 0x000fc60000400000 */
[----:B------:R0:W-:Y:S02]  /*2210*/  REDG.E.ADD.F32.FTZ.RN.STRONG.GPU desc[UR6][R8.64], R26 ;  /* 0x0000001a080079a6 */ /* 0x0001e4000c12f306 */
[----:B0-----:R-:W-:-:S04]  /*2220*/  IMAD.WIDE R8, R14, 0x4, R10 ;  /* 0x000000040e087825 */ /* 0x001fc800078e020a */
[----:B------:R-:W-:Y:S01]  /*2230*/  IMAD.WIDE R10, R15, 0x4, R10 ;  /* 0x000000040f0a7825 */ /* 0x000fe200078e020a */
[----:B------:R0:W-:Y:S04]  /*2240*/  REDG.E.ADD.F32.FTZ.RN.STRONG.GPU desc[UR6][R8.64], R13 ;  /* 0x0000000d080079a6 */ /* 0x0001e8000c12f306 */
[----:B------:R0:W-:Y:S01]  /*2250*/  REDG.E.ADD.F32.FTZ.RN.STRONG.GPU desc[UR6][R10.64], R25 ;  /* 0x000000190a0079a6 */ /* 0x0001e2000c12f306 */
[CC--:B------:R-:W-:Y:S01]  /*2260*/  FFMA R23, R24.reuse, R6.reuse, R23 ;  /* 0x0000000618177223 */ /* 0x0c0fe20000000017 */
[C---:B------:R-:W-:Y:S01]  /*2270*/  FFMA R22, R24.reuse, -R6, R22 ;  /* 0x8000000618167223 */ /* 0x040fe20000000016 */
[CC--:B------:R-:W-:Y:S01]  /*2280*/  FFMA R6, R24.reuse, R5.reuse, R21 ;  /* 0x0000000518067223 */ /* 0x0c0fe20000000015 */
[C---:B------:R-:W-:Y:S01]  /*2290*/  FFMA R20, R24.reuse, -R5, R20 ;  /* 0x8000000518147223 */ /* 0x040fe20000000014 */
[----:B-1----:R-:W-:Y:S01]  /*22a0*/  FMUL R19, R19, UR4 ;  /* 0x0000000413137c20 */ /* 0x002fe20008400000 */
[CC--:B------:R-:W-:Y:S01]  /*22b0*/  FFMA R5, R24.reuse, R4.reuse, R2 ;  /* 0x0000000418057223 */ /* 0x0c0fe20000000002 */
[----:B------:R-:W-:-:S02]  /*22c0*/  FFMA R7, R24, -R4, R7 ;  /* 0x8000000418077223 */ /* 0x000fc40000000007 */
[-C--:B------:R-:W-:Y:S01]  /*22d0*/  FFMA R23, R18, R19.reuse, R23 ;  /* 0x0000001312177223 */ /* 0x080fe20000000017 */
[-C--:B------:R-:W-:Y:S01]  /*22e0*/  FFMA R21, R17, R19.reuse, R6 ;  /* 0x0000001311157223 */ /* 0x080fe20000000006 */
[-C--:B------:R-:W-:Y:S01]  /*22f0*/  FFMA R2, R16, R19.reuse, R5 ;  /* 0x0000001310027223 */ /* 0x080fe20000000005 */
[-C--:B------:R-:W-:Y:S01]  /*2300*/  FFMA R22, -R12, R19.reuse, R22 ;  /* 0x000000130c167223 */ /* 0x080fe20000000116 */
[-C--:B------:R-:W-:Y:S01]  /*2310*/  FFMA R20, -R3, R19.reuse, R20 ;  /* 0x0000001303147223 */ /* 0x080fe20000000114 */
[----:B------:R-:W-:Y:S01]  /*2320*/  FFMA R7, -R0, R19, R7 ;  /* 0x0000001300077223 */ /* 0x000fe20000000107 */
[----:B0-----:R-:W-:Y:S06]  /*2330*/  BRA `(.L_x_30) ;  /* 0x0000000000147947 */ /* 0x001fec0003800000 */
.L_x_25:
[----:B------:R-:W0:Y:S02]  /*2340*/  LDC.64 R8, c[0x0][0x400] ;  /* 0x00010000ff087b82 */ /* 0x000e240000000a00 */
[----:B0-----:R-:W-:-:S04]  /*2350*/  IMAD.WIDE R4, R14, 0x4, R8 ;  /* 0x000000040e047825 */ /* 0x001fc800078e0208 */
[----:B------:R-:W-:Y:S01]  /*2360*/  IMAD.WIDE R8, R15, 0x4, R8 ;  /* 0x000000040f087825 */ /* 0x000fe200078e0208 */
[----:B------:R0:W-:Y:S04]  /*2370*/  STG.E desc[UR6][R4.64], R3 ;  /* 0x0000000304007986 */ /* 0x0001e8000c101906 */
[----:B------:R0:W-:Y:S02]  /*2380*/  STG.E desc[UR6][R8.64], R3 ;  /* 0x0000000308007986 */ /* 0x0001e4000c101906 */
.L_x_30:
[----:B------:R-:W-:Y:S05]  /*2390*/  BSYNC.RECONVERGENT B0 ;  /* 0x0000000000007941 */ /* 0x000fea0003800200 */
.L_x_24:
[----:B------:R-:W1:Y:S08]  /*23a0*/  LDC.64 R10, c[0x0][0x3b0] ;  /* 0x0000ec00ff0a7b82 */ /* 0x000e700000000a00 */
[----:B------:R-:W2:Y:S08]  /*23b0*/  LDC.64 R16, c[0x0][0x3b8] ;  /* 0x0000ee00ff107b82 */ /* 0x000eb00000000a00 */
[----:B0-----:R-:W0:Y:S01]  /*23c0*/  LDC.64 R4, c[0x0][0x3c0] ;  /* 0x0000f000ff047b82 */ /* 0x001e220000000a00 */
[----:B-1----:R-:W-:-:S04]  /*23d0*/  IMAD.WIDE R8, R14, 0x4, R10 ;  /* 0x000000040e087825 */ /* 0x002fc800078e020a */
[C---:B------:R-:W-:Y:S01]  /*23e0*/  IMAD.WIDE R10, R15.reuse, 0x4, R10 ;  /* 0x000000040f0a7825 */ /* 0x040fe200078e020a */
[----:B------:R-:W-:Y:S03]  /*23f0*/  REDG.E.ADD.F32.FTZ.RN.STRONG.GPU desc[UR6][R8.64], R23 ;  /* 0x00000017080079a6 */ /* 0x000fe6000c12f306 */
[C-C-:B--2---:R-:W-:Y:S01]  /*2400*/  IMAD.WIDE R12, R14.reuse, 0x4, R16.reuse ;  /* 0x000000040e0c7825 */ /* 0x144fe200078e0210 */
[----:B------:R-:W-:Y:S03]  /*2410*/  REDG.E.ADD.F32.FTZ.RN.STRONG.GPU desc[UR6][R10.64], R22 ;  /* 0x000000160a0079a6 */ /* 0x000fe6000c12f306 */
[C---:B------:R-:W-:Y:S01]  /*2420*/  IMAD.WIDE R16, R15.reuse, 0x4, R16 ;  /* 0x000000040f107825 */ /* 0x040fe200078e0210 */
[----:B------:R-:W-:Y:S03]  /*2430*/  REDG.E.ADD.F32.FTZ.RN.STRONG.GPU desc[UR6][R12.64], R21 ;  /* 0x000000150c0079a6 */ /* 0x000fe6000c12f306 */
[--C-:B0-----:R-:W-:Y:S01]  /*2440*/  IMAD.WIDE R18, R14, 0x4, R4.reuse ;  /* 0x000000040e127825 */ /* 0x101fe200078e0204 */
[----:B------:R-:W-:Y:S03]  /*2450*/  REDG.E.ADD.F32.FTZ.RN.STRONG.GPU desc[UR6][R16.64], R20 ;  /* 0x00000014100079a6 */ /* 0x000fe6000c12f306 */
[----:B------:R-:W-:Y:S01]  /*2460*/  IMAD.WIDE R4, R15, 0x4, R4 ;  /* 0x000000040f047825 */ /* 0x000fe200078e0204 */
[----:B------:R-:W-:Y:S04]  /*2470*/  REDG.E.ADD.F32.FTZ.RN.STRONG.GPU desc[UR6][R18.64], R2 ;  /* 0x00000002120079a6 */ /* 0x000fe8000c12f306 */
[----:B------:R-:W-:Y:S01]  /*2480*/  REDG.E.ADD.F32.FTZ.RN.STRONG.GPU desc[UR6][R4.64], R7 ;  /* 0x00000007040079a6 */ /* 0x000fe2000c12f306 */
[----:B------:R-:W-:Y:S05]  /*2490*/  EXIT ;  /* 0x000000000000794d */ /* 0x000fea0003800000 */
.L_x_7:
[----:B------:R-:W-:-:S05]  /*24a0*/  IMAD R21, R20, R21, RZ ;  /* 0x0000001514157224 */ /* 0x000fca00078e02ff */
[----:B------:R-:W-:-:S13]  /*24b0*/  ISETP.GT.AND P0, PT, R21, RZ, PT ;  /* 0x000000ff1500720c */ /* 0x000fda0003f04270 */
[----:B------:R-:W-:Y:S05]  /*24c0*/  @P0 EXIT ;  /* 0x000000000000094d */ /* 0x000fea0003800000 */
[----:B------:R-:W0:Y:S01]  /*24d0*/  LDC.64 R2, c[0x0][0x3f8] ;  /* 0x0000fe00ff027b82 */ /* 0x000e220000000a00 */
[----:B------:R-:W-:-:S04]  /*24e0*/  ISETP.GE.AND P0, PT, R20, RZ, PT ;  /* 0x000000ff1400720c */ /* 0x000fc80003f06270 */
[----:B------:R-:W-:-:S05]  /*24f0*/  SEL R5, R14, R15, !P0 ;  /* 0x0000000f0e057207 */ /* 0x000fca0004000000 */
[----:B0-----:R-:W-:-:S06]  /*2500*/  IMAD.WIDE R2, R5, 0x4, R2 ;  /* 0x0000000405027825 */ /* 0x001fcc00078e0202 */
[----:B------:R-:W2:Y:S02]  /*2510*/  LDG.E R3, desc[UR6][R2.64] ;  /* 0x0000000602037981 */ /* 0x000ea4000c1e1900 */
[----:B--2---:R-:W-:-:S13]  /*2520*/  FSETP.GEU.AND P1, PT, R0, R3, PT ;  /* 0x000000030000720b */ /* 0x004fda0003f2e000 */
[----:B------:R-:W-:Y:S05]  /*2530*/  @P1 EXIT ;  /* 0x000000000000194d */ /* 0x000fea0003800000 */
[----:B------:R-:W0:Y:S01]  /*2540*/  LDC.64 R2, c[0x0][0x428] ;  /* 0x00010a00ff027b82 */ /* 0x000e220000000a00 */
[----:B------:R-:W-:-:S05]  /*2550*/  SEL R15, R15, R14, !P0 ;  /* 0x0000000e0f0f7207 */ /* 0x000fca0004000000 */
[----:B0-----:R-:W-:-:S06]  /*2560*/  IMAD.WIDE R2, R15, 0x4, R2 ;  /* 0x000000040f027825 */ /* 0x001fcc00078e0202 */
[----:B------:R-:W2:Y:S02]  /*2570*/  LDG.E R2, desc[UR6][R2.64] ;  /* 0x0000000602027981 */ /* 0x000ea4000c1e1900 */
[----:B--2---:R-:W-:-:S13]  /*2580*/  ISETP.NE.AND P0, PT, R2, RZ, PT ;  /* 0x000000ff0200720c */ /* 0x004fda0003f05270 */
[----:B------:R-:W-:Y:S05]  /*2590*/  @P0 EXIT ;  /* 0x000000000000094d */ /* 0x000fea0003800000 */
[----:B------:R-:W0:Y:S02]  /*25a0*/  LDC.64 R2, c[0x0][0x420] ;  /* 0x00010800ff027b82 */ /* 0x000e240000000a00 */
[----:B0-----:R-:W-:-:S05]  /*25b0*/  IMAD.WIDE R2, R5, 0x4, R2 ;  /* 0x0000000405027825 */ /* 0x001fca00078e0202 */
[----:B------:R-:W-:Y:S01]  /*25c0*/  STG.E desc[UR6][R2.64], RZ ;  /* 0x000000ff02007986 */ /* 0x000fe2000c101906 */
[----:B------:R-:W-:Y:S05]  /*25d0*/  EXIT ;  /* 0x000000000000794d */ /* 0x000fea0003800000 */
        .weak           $__internal_0_$__cuda_sm20_sqrt_rn_f32_slowpath
        .type           $__internal_0_$__cuda_sm20_sqrt_rn_f32_slowpath,@function
        .size           $__internal_0_$__cuda_sm20_sqrt_rn_f32_slowpath,($__internal_1_$__cuda_sm3x_div_rn_noftz_f32_slowpath - $__internal_0_$__cuda_sm20_sqrt_rn_f32_slowpath)
$__internal_0_$__cuda_sm20_sqrt_rn_f32_slowpath:
[----:B------:R-:W-:-:S13]  /*25e0*/  LOP3.LUT P0, RZ, R0, 0x7fffffff, RZ, 0xc0, !PT ;  /* 0x7fffffff00ff7812 */ /* 0x000fda000780c0ff */
[----:B------:R-:W-:Y:S01]  /*25f0*/  @!P0 MOV R7, R0 ;  /* 0x0000000000078202 */ /* 0x000fe20000000f00 */
[----:B------:R-:W-:Y:S06]  /*2600*/  @!P0 BRA `(.L_x_31) ;  /* 0x0000000000408947 */ /* 0x000fec0003800000 */
[----:B------:R-:W-:-:S13]  /*2610*/  FSETP.GEU.FTZ.AND P0, PT, R0, RZ, PT ;  /* 0x000000ff0000720b */ /* 0x000fda0003f1e000 */
[----:B------:R-:W-:Y:S01]  /*2620*/  @!P0 MOV R7, 0x7fffffff ;  /* 0x7fffffff00078802 */ /* 0x000fe20000000f00 */
[----:B------:R-:W-:Y:S06]  /*2630*/  @!P0 BRA `(.L_x_31) ;  /* 0x0000000000348947 */ /* 0x000fec0003800000 */
[----:B------:R-:W-:-:S13]  /*2640*/  FSETP.GTU.FTZ.AND P0, PT, |R0|, +INF , PT ;  /* 0x7f8000000000780b */ /* 0x000fda0003f1c200 */
[----:B------:R-:W-:Y:S01]  /*2650*/  @P0 FADD.FTZ R7, R0, 1 ;  /* 0x3f80000000070421 */ /* 0x000fe20000010000 */
[----:B------:R-:W-:Y:S06]  /*2660*/  @P0 BRA `(.L_x_31) ;  /* 0x0000000000280947 */ /* 0x000fec0003800000 */
[----:B------:R-:W-:-:S13]  /*2670*/  FSETP.NEU.FTZ.AND P0, PT, |R0|, +INF , PT ;  /* 0x7f8000000000780b */ /* 0x000fda0003f1d200 */
[----:B------:R-:W-:-:S04]  /*2680*/  @P0 FFMA R10, R0, 1.84467440737095516160e+19, RZ ;  /* 0x5f800000000a0823 */ /* 0x000fc800000000ff */
[----:B------:R-:W0:Y:S02]  /*2690*/  @P0 MUFU.RSQ R7, R10 ;  /* 0x0000000a00070308 */ /* 0x000e240000001400 */
[----:B0-----:R-:W-:Y:S01]  /*26a0*/  @P0 FMUL.FTZ R11, R10, R7 ;  /* 0x000000070a0b0220 */ /* 0x001fe20000410000 */
[----:B------:R-:W-:Y:S01]  /*26b0*/  @P0 FMUL.FTZ R13, R7, 0.5 ;  /* 0x3f000000070d0820 */ /* 0x000fe20000410000 */
[----:B------:R-:W-:Y:S02]  /*26c0*/  @!P0 MOV R7, R0 ;  /* 0x0000000000078202 */ /* 0x000fe40000000f00 */
[----:B------:R-:W-:-:S04]  /*26d0*/  @P0 FADD.FTZ R12, -R11, -RZ ;  /* 0x800000ff0b0c0221 */ /* 0x000fc80000010100 */
[----:B------:R-:W-:-:S04]  /*26e0*/  @P0 FFMA R12, R11, R12, R10 ;  /* 0x0000000c0b0c0223 */ /* 0x000fc8000000000a */
[----:B------:R-:W-:-:S04]  /*26f0*/  @P0 FFMA R12, R12, R13, R11 ;  /* 0x0000000d0c0c0223 */ /* 0x000fc8000000000b */
[----:B------:R-:W-:-:S07]  /*2700*/  @P0 FMUL.FTZ R7, R12, 2.3283064365386962891e-10 ;  /* 0x2f8000000c070820 */ /* 0x000fce0000410000 */
.L_x_31:
[----:B------:R-:W-:Y:S01]  /*2710*/  HFMA2 R11, -RZ, RZ, 0, 0 ;  /* 0x00000000ff0b7431 */ /* 0x000fe200000001ff */
[----:B------:R-:W-:-:S04]  /*2720*/  MOV R10, R16 ;  /* 0x00000010000a7202 */ /* 0x000fc80000000f00 */
[----:B------:R-:W-:Y:S05]  /*2730*/  RET.REL.NODEC R10 `(forceCompute) ;  /* 0xffffffd80a307950 */ /* 0x000fea0003c3ffff */
        .weak           $__internal_1_$__cuda_sm3x_div_rn_noftz_f32_slowpath
        .type           $__internal_1_$__cuda_sm3x_div_rn_noftz_f32_slowpath,@function
        .size           $__internal_1_$__cuda_sm3x_div_rn_noftz_f32_slowpath,(.L_x_45 - $__internal_1_$__cuda_sm3x_div_rn_noftz_f32_slowpath)
$__internal_1_$__cuda_sm3x_div_rn_noftz_f32_slowpath:
[----:B------:R-:W-:Y:S01]  /*2740*/  SHF.R.U32.HI R3, RZ, 0x17, R24 ;  /* 0x00000017ff037819 */ /* 0x000fe20000011618 */
[----:B------:R-:W-:Y:S01]  /*2750*/  BSSY.RECONVERGENT B2, `(.L_x_32) ;  /* 0x0000064000027945 */ /* 0x000fe20003800200 */
[----:B------:R-:W-:Y:S02]  /*2760*/  SHF.R.U32.HI R19, RZ, 0x17, R0 ;  /* 0x00000017ff137819 */ /* 0x000fe40000011600 */
[----:B------:R-:W-:Y:S02]  /*2770*/  LOP3.LUT R3, R3, 0xff, RZ, 0xc0, !PT ;  /* 0x000000ff03037812 */ /* 0x000fe400078ec0ff */
[----:B------:R-:W-:Y:S02]  /*2780*/  LOP3.LUT R19, R19, 0xff, RZ, 0xc0, !PT ;  /* 0x000000ff13137812 */ /* 0x000fe400078ec0ff */
[----:B------:R-:W-:Y:S02]  /*2790*/  IADD3 R18, PT, PT, R3, -0x1, RZ ;  /* 0xffffffff03127810 */ /* 0x000fe40007ffe0ff */
[----:B------:R-:W-:-:S02]  /*27a0*/  IADD3 R17, PT, PT, R19, -0x1, RZ ;  /* 0xffffffff13117810 */ /* 0x000fc40007ffe0ff */
[----:B------:R-:W-:-:S04]  /*27b0*/  ISETP.GT.U32.AND P1, PT, R18, 0xfd, PT ;  /* 0x000000fd1200780c */ /* 0x000fc80003f24070 */
[----:B------:R-:W-:-:S13]  /*27c0*/  ISETP.GT.U32.OR P1, PT, R17, 0xfd, P1 ;  /* 0x000000fd1100780c */ /* 0x000fda0000f24470 */
[----:B------:R-:W-:Y:S01]  /*27d0*/  @!P1 MOV R17, RZ ;  /* 0x000000ff00119202 */ /* 0x000fe20000000f00 */
[----:B------:R-:W-:Y:S06]  /*27e0*/  @!P1 BRA `(.L_x_33) ;  /* 0x0000000000609947 */ /* 0x000fec0003800000 */
[----:B------:R-:W-:Y:S02]  /*27f0*/  FSETP.GTU.FTZ.AND P1, PT, |R0|, +INF , PT ;  /* 0x7f8000000000780b */ /* 0x000fe40003f3c200 */
[----:B------:R-:W-:-:S04]  /*2800*/  FSETP.GTU.FTZ.AND P2, PT, |R24|, +INF , PT ;  /* 0x7f8000001800780b */ /* 0x000fc80003f5c200 */
[----:B------:R-:W-:-:S13]  /*2810*/  PLOP3.LUT P1, PT, P1, P2, PT, 0xf8, 0x8f ;  /* 0x00000000008f781c */ /* 0x000fda0000f25f70 */
[----:B------:R-:W-:Y:S05]  /*2820*/  @P1 BRA `(.L_x_34) ;  /* 0x0000000400541947 */ /* 0x000fea0003800000 */
[----:B------:R-:W-:-:S13]  /*2830*/  LOP3.LUT P1, RZ, R24, 0x7fffffff, R0, 0xc8, !PT ;  /* 0x7fffffff18ff7812 */ /* 0x000fda000782c800 */
[----:B------:R-:W-:Y:S05]  /*2840*/  @!P1 BRA `(.L_x_35) ;  /* 0x0000000400449947 */ /* 0x000fea0003800000 */
[----:B------:R-:W-:Y:S02]  /*2850*/  FSETP.NEU.FTZ.AND P3, PT, |R0|, +INF , PT ;  /* 0x7f8000000000780b */ /* 0x000fe40003f7d200 */
[----:B------:R-:W-:Y:S02]  /*2860*/  FSETP.NEU.FTZ.AND P2, PT, |R24|, +INF , PT ;  /* 0x7f8000001800780b */ /* 0x000fe40003f5d200 */
[----:B------:R-:W-:-:S11]  /*2870*/  FSETP.NEU.FTZ.AND P1, PT, |R0|, +INF , PT ;  /* 0x7f8000000000780b */ /* 0x000fd60003f3d200 */
[----:B------:R-:W-:Y:S05]  /*2880*/  @!P2 BRA !P3, `(.L_x_35) ;  /* 0x000000040034a947 */ /* 0x000fea0005800000 */
[----:B------:R-:W-:-:S04]  /*2890*/  LOP3.LUT P3, RZ, R0, 0x7fffffff, RZ, 0xc0, !PT ;  /* 0x7fffffff00ff7812 */ /* 0x000fc8000786c0ff */
[----:B------:R-:W-:-:S13]  /*28a0*/  PLOP3.LUT P2, PT, P2, P3, PT, 0x2f, 0xf2 ;  /* 0x0000000000f2781c */ /* 0x000fda0001746577 */
[----:B------:R-:W-:Y:S05]  /*28b0*/  @P2 BRA `(.L_x_36) ;  /* 0x0000000400202947 */ /* 0x000fea0003800000 */
[----:B------:R-:W-:-:S04]  /*28c0*/  LOP3.LUT P2, RZ, R24, 0x7fffffff, RZ, 0xc0, !PT ;  /* 0x7fffffff18ff7812 */ /* 0x000fc8000784c0ff */
[----:B------:R-:W-:-:S13]  /*28d0*/  PLOP3.LUT P1, PT, P1, P2, PT, 0x2f, 0xf2 ;  /* 0x0000000000f2781c */ /* 0x000fda0000f24577 */
[----:B------:R-:W-:Y:S05]  /*28e0*/  @P1 BRA `(.L_x_37) ;  /* 0x0000000400081947 */ /* 0x000fea0003800000 */
[----:B------:R-:W-:Y:S02]  /*28f0*/  IADD3 R17, PT, PT, R19, -0x1, RZ ;  /* 0xffffffff13117810 */ /* 0x000fe40007ffe0ff */
[----:B------:R-:W-:Y:S02]  /*2900*/  ISETP.GE.AND P2, PT, R18, RZ, PT ;  /* 0x000000ff1200720c */ /* 0x000fe40003f46270 */
[----:B------:R-:W-:-:S11]  /*2910*/  ISETP.GE.AND P1, PT, R17, RZ, PT ;  /* 0x000000ff1100720c */ /* 0x000fd60003f26270 */
[----:B------:R-:W-:Y:S02]  /*2920*/  @!P2 FFMA R24, R24, 1.84467440737095516160e+19, RZ ;  /* 0x5f8000001818a823 */ /* 0x000fe400000000ff */
[----:B------:R-:W-:Y:S01]  /*2930*/  @P1 MOV R17, RZ ;  /* 0x000000ff00111202 */ /* 0x000fe20000000f00 */
[----:B------:R-:W-:Y:S01]  /*2940*/  @!P1 FFMA R0, R0, 1.84467440737095516160e+19, RZ ;  /* 0x5f80000000009823 */ /* 0x000fe200000000ff */
[----:B------:R-:W-:-:S04]  /*2950*/  @!P1 MOV R17, 0xffffffc0 ;  /* 0xffffffc000119802 */ /* 0x000fc80000000f00 */
[----:B------:R-:W-:-:S07]  /*2960*/  @!P2 IADD3 R17, PT, PT, R17, 0x40, RZ ;  /* 0x000000401111a810 */ /* 0x000fce0007ffe0ff */
.L_x_33:
[----:B------:R-:W-:Y:S01]  /*2970*/  LEA R18, R3, 0xc0800000, 0x17 ;  /* 0xc080000003127811 */ /* 0x000fe200078eb8ff */
[----:B------:R-:W-:Y:S01]  /*2980*/  BSSY.RECONVERGENT B3, `(.L_x_38) ;  /* 0x0000036000037945 */ /* 0x000fe20003800200 */
[----:B------:R-:W-:Y:S02]  /*2990*/  IADD3 R19, PT, PT, R19, -0x7f, RZ ;  /* 0xffffff8113137810 */ /* 0x000fe40007ffe0ff */
[----:B------:R-:W-:-:S03]  /*29a0*/  IADD3 R18, PT, PT, -R18, R24, RZ ;  /* 0x0000001812127210 */ /* 0x000fc60007ffe1ff */
[C---:B------:R-:W-:Y:S01]  /*29b0*/  IMAD R0, R19.reuse, -0x800000, R0 ;  /* 0xff80000013007824 */ /* 0x040fe200078e0200 */
[----:B------:R0:W1:Y:S01]  /*29c0*/  MUFU.RCP R24, R18 ;  /* 0x0000001200187308 */ /* 0x0000620000001000 */
[----:B------:R-:W-:-:S04]  /*29d0*/  IADD3 R19, PT, PT, R19, 0x7f, -R3 ;  /* 0x0000007f13137810 */ /* 0x000fc80007ffe803 */
[----:B------:R-:W-:Y:S01]  /*29e0*/  IADD3 R17, PT, PT, R19, R17, RZ ;  /* 0x0000001113117210 */ /* 0x000fe20007ffe0ff */
[----:B0-----:R-:W-:-:S04]  /*29f0*/  FADD.FTZ R18, -R18, -RZ ;  /* 0x800000ff12127221 */ /* 0x001fc80000010100 */
[----:B-1----:R-:W-:-:S04]  /*2a00*/  FFMA R25, R24, R18, 1 ;  /* 0x3f80000018197423 */ /* 0x002fc80000000012 */
[----:B------:R-:W-:-:S04]  /*2a10*/  FFMA R24, R24, R25, R24 ;  /* 0x0000001918187223 */ /* 0x000fc80000000018 */
[----:B------:R-:W-:-:S04]  /*2a20*/  FFMA R25, R0, R24, RZ ;  /* 0x0000001800197223 */ /* 0x000fc800000000ff */
[----:B------:R-:W-:-:S04]  /*2a30*/  FFMA R26, R18, R25, R0 ;  /* 0x00000019121a7223 */ /* 0x000fc80000000000 */
[----:B------:R-:W-:-:S04]  /*2a40*/  FFMA R26, R24, R26, R25 ;  /* 0x0000001a181a7223 */ /* 0x000fc80000000019 */
[----:B------:R-:W-:-:S04]  /*2a50*/  FFMA R0, R18, R26, R0 ;  /* 0x0000001a12007223 */ /* 0x000fc80000000000 */
[----:B------:R-:W-:-:S05]  /*2a60*/  FFMA R18, R24, R0, R26 ;  /* 0x0000000018127223 */ /* 0x000fca000000001a */
[----:B------:R-:W-:-:S04]  /*2a70*/  SHF.R.U32.HI R3, RZ, 0x17, R18 ;  /* 0x00000017ff037819 */ /* 0x000fc80000011612 */
[----:B------:R-:W-:-:S04]  /*2a80*/  LOP3.LUT R3, R3, 0xff, RZ, 0xc0, !PT ;  /* 0x000000ff03037812 */ /* 0x000fc800078ec0ff */
[----:B------:R-:W-:-:S04]  /*2a90*/  IADD3 R3, PT, PT, R3, R17, RZ ;  /* 0x0000001103037210 */ /* 0x000fc80007ffe0ff */
[----:B------:R-:W-:-:S04]  /*2aa0*/  IADD3 R19, PT, PT, R3, -0x1, RZ ;  /* 0xffffffff03137810 */ /* 0x000fc80007ffe0ff */
[----:B------:R-:W-:-:S13]  /*2ab0*/  ISETP.GE.U32.AND P1, PT, R19, 0xfe, PT ;  /* 0x000000fe1300780c */ /* 0x000fda0003f26070 */
[----:B------:R-:W-:Y:S05]  /*2ac0*/  @!P1 BRA `(.L_x_39) ;  /* 0x0000000000809947 */ /* 0x000fea0003800000 */
[----:B------:R-:W-:-:S13]  /*2ad0*/  ISETP.GT.AND P1, PT, R3, 0xfe, PT ;  /* 0x000000fe0300780c */ /* 0x000fda0003f24270 */
[----:B------:R-:W-:Y:S05]  /*2ae0*/  @P1 BRA `(.L_x_40) ;  /* 0x00000000006c1947 */ /* 0x000fea0003800000 */
[----:B------:R-:W-:-:S13]  /*2af0*/  ISETP.GE.AND P1, PT, R3, 0x1, PT ;  /* 0x000000010300780c */ /* 0x000fda0003f26270 */
[----:B------:R-:W-:Y:S05]  /*2b00*/  @P1 BRA `(.L_x_41) ;  /* 0x0000000000741947 */ /* 0x000fea0003800000 */
[----:B------:R-:W-:Y:S02]  /*2b10*/  ISETP.GE.AND P1, PT, R3, -0x18, PT ;  /* 0xffffffe80300780c */ /* 0x000fe40003f26270 */
[----:B------:R-:W-:-:S11]  /*2b20*/  LOP3.LUT R18, R18, 0x80000000, RZ, 0xc0, !PT ;  /* 0x8000000012127812 */ /* 0x000fd600078ec0ff */
[----:B------:R-:W-:Y:S05]  /*2b30*/  @!P1 BRA `(.L_x_41) ;  /* 0x0000000000689947 */ /* 0x000fea0003800000 */
[CCC-:B------:R-:W-:Y:S01]  /*2b40*/  FFMA.RZ R17, R24.reuse, R0.reuse, R26.reuse ;  /* 0x0000000018117223 */ /* 0x1c0fe2000000c01a */
[CCC-:B------:R-:W-:Y:S01]  /*2b50*/  FFMA.RP R19, R24.reuse, R0.reuse, R26.reuse ;  /* 0x0000000018137223 */ /* 0x1c0fe2000000801a */
[----:B------:R-:W-:Y:S01]  /*2b60*/  FFMA.RM R24, R24, R0, R26 ;  /* 0x0000000018187223 */ /* 0x000fe2000000401a */
[----:B------:R-:W-:Y:S02]  /*2b70*/  IADD3 R0, PT, PT, R3, 0x20, RZ ;  /* 0x0000002003007810 */ /* 0x000fe40007ffe0ff */
[----:B------:R-:W-:Y:S02]  /*2b80*/  LOP3.LUT R17, R17, 0x7fffff, RZ, 0xc0, !PT ;  /* 0x007fffff11117812 */ /* 0x000fe400078ec0ff */
[----:B------:R-:W-:Y:S02]  /*2b90*/  ISETP.NE.AND P3, PT, R3, RZ, PT ;  /* 0x000000ff0300720c */ /* 0x000fe40003f65270 */
[----:B------:R-:W-:Y:S02]  /*2ba0*/  LOP3.LUT R17, R17, 0x800000, RZ, 0xfc, !PT ;  /* 0x0080000011117812 */ /* 0x000fe400078efcff */
[----:B------:R-:W-:-:S02]  /*2bb0*/  ISETP.NE.AND P2, PT, R3, RZ, PT ;  /* 0x000000ff0300720c */ /* 0x000fc40003f45270 */
[----:B------:R-:W-:Y:S02]  /*2bc0*/  IADD3 R3, PT, PT, -R3, RZ, RZ ;  /* 0x000000ff03037210 */ /* 0x000fe40007ffe1ff */
[----:B------:R-:W-:Y:S02]  /*2bd0*/  SHF.L.U32 R0, R17, R0, RZ ;  /* 0x0000000011007219 */ /* 0x000fe400000006ff */
[----:B------:R-:W-:Y:S02]  /*2be0*/  FSETP.NEU.FTZ.AND P1, PT, R19, R24, PT ;  /* 0x000000181300720b */ /* 0x000fe40003f3d000 */
[----:B------:R-:W-:Y:S02]  /*2bf0*/  SEL R3, R3, RZ, P3 ;  /* 0x000000ff03037207 */ /* 0x000fe40001800000 */
[----:B------:R-:W-:Y:S02]  /*2c00*/  ISETP.NE.AND P2, PT, R0, RZ, P2 ;  /* 0x000000ff0000720c */ /* 0x000fe40001745270 */
[----:B------:R-:W-:-:S02]  /*2c10*/  SHF.R.U32.HI R17, RZ, R3, R17 ;  /* 0x00000003ff117219 */ /* 0x000fc40000011611 */
[----:B------:R-:W-:Y:S02]  /*2c20*/  PLOP3.LUT P1, PT, P1, P2, PT, 0xf8, 0x8f ;  /* 0x00000000008f781c */ /* 0x000fe40000f25f70 */
[----:B------:R-:W-:Y:S02]  /*2c30*/  SHF.R.U32.HI R3, RZ, 0x1, R17 ;  /* 0x00000001ff037819 */ /* 0x000fe40000011611 */
[----:B------:R-:W-:-:S04]  /*2c40*/  SEL R0, RZ, 0x1, !P1 ;  /* 0x00000001ff007807 */ /* 0x000fc80004800000 */
[----:B------:R-:W-:-:S04]  /*2c50*/  LOP3.LUT R0, R0, 0x1, R3, 0xf8, !PT ;  /* 0x0000000100007812 */ /* 0x000fc800078ef803 */
[----:B------:R-:W-:-:S04]  /*2c60*/  LOP3.LUT R0, R0, R17, RZ, 0xc0, !PT ;  /* 0x0000001100007212 */ /* 0x000fc800078ec0ff */
[----:B------:R-:W-:-:S04]  /*2c70*/  IADD3 R3, PT, PT, R3, R0, RZ ;  /* 0x0000000003037210 */ /* 0x000fc80007ffe0ff */
[----:B------:R-:W-:Y:S01]  /*2c80*/  LOP3.LUT R18, R3, R18, RZ, 0xfc, !PT ;  /* 0x0000001203127212 */ /* 0x000fe200078efcff */
[----:B------:R-:W-:Y:S06]  /*2c90*/  BRA `(.L_x_41) ;  /* 0x0000000000107947 */ /* 0x000fec0003800000 */
.L_x_40:
[----:B------:R-:W-:-:S04]  /*2ca0*/  LOP3.LUT R18, R18, 0x80000000, RZ, 0xc0, !PT ;  /* 0x8000000012127812 */ /* 0x000fc800078ec0ff */
[----:B------:R-:W-:Y:S01]  /*2cb0*/  LOP3.LUT R18, R18, 0x7f800000, RZ, 0xfc, !PT ;  /* 0x7f80000012127812 */ /* 0x000fe200078efcff */
[----:B------:R-:W-:Y:S06]  /*2cc0*/  BRA `(.L_x_41) ;  /* 0x0000000000047947 */ /* 0x000fec0003800000 */
.L_x_39:
[----:B------:R-:W-:-:S07]  /*2cd0*/  LEA R18, R17, R18, 0x17 ;  /* 0x0000001211127211 */ /* 0x000fce00078eb8ff */
.L_x_41:
[----:B------:R-:W-:Y:S05]  /*2ce0*/  BSYNC.RECONVERGENT B3 ;  /* 0x0000000000037941 */ /* 0x000fea0003800200 */
.L_x_38:
[----:B------:R-:W-:Y:S01]  /*2cf0*/  MOV R0, R18 ;  /* 0x0000001200007202 */ /* 0x000fe20000000f00 */
[----:B------:R-:W-:Y:S06]  /*2d00*/  BRA `(.L_x_42) ;  /* 0x0000000000207947 */ /* 0x000fec0003800000 */
.L_x_37:
[----:B------:R-:W-:-:S04]  /*2d10*/  LOP3.LUT R0, R24, 0x80000000, R0, 0x48, !PT ;  /* 0x8000000018007812 */ /* 0x000fc800078e4800 */
[----:B------:R-:W-:Y:S01]  /*2d20*/  LOP3.LUT R0, R0, 0x7f800000, RZ, 0xfc, !PT ;  /* 0x7f80000000007812 */ /* 0x000fe200078efcff */
[----:B------:R-:W-:Y:S06]  /*2d30*/  BRA `(.L_x_42) ;  /* 0x0000000000147947 */ /* 0x000fec0003800000 */
.L_x_36:
[----:B------:R-:W-:Y:S01]  /*2d40*/  LOP3.LUT R0, R24, 0x80000000, R0, 0x48, !PT ;  /* 0x8000000018007812 */ /* 0x000fe200078e4800 */
[----:B------:R-:W-:Y:S06]  /*2d50*/  BRA `(.L_x_42) ;  /* 0x00000000000c7947 */ /* 0x000fec0003800000 */
.L_x_35:
[----:B------:R-:W0:Y:S01]  /*2d60*/  MUFU.RSQ R0, -QNAN ;  /* 0xffc0000000007908 */ /* 0x000e220000001400 */
[----:B------:R-:W-:Y:S05]  /*2d70*/  BRA `(.L_x_42) ;  /* 0x0000000000047947 */ /* 0x000fea0003800000 */
.L_x_34:
[----:B------:R-:W-:-:S07]  /*2d80*/  FADD.FTZ R0, R0, R24 ;  /* 0x0000001800007221 */ /* 0x000fce0000010000 */
.L_x_42:
[----:B------:R-:W-:Y:S05]  /*2d90*/  BSYNC.RECONVERGENT B2 ;  /* 0x0000000000027941 */ /* 0x000fea0003800200 */
.L_x_32:
[----:B------:R-:W-:-:S04]  /*2da0*/  HFMA2 R17, -RZ, RZ, 0, 0 ;  /* 0x00000000ff117431 */ /* 0x000fc800000001ff */
[----:B0-----:R-:W-:Y:S05]  /*2db0*/  RET.REL.NODEC R16 `(forceCompute) ;  /* 0xffffffd010907950 */ /* 0x001fea0003c3ffff */
.L_x_43:
[----:B------:R-:W-:-:S00]  /*2dc0*/  BRA `(.L_x_43) ;  /* 0xfffffffc00fc7947 */ /* 0x000fc0000383ffff */
[----:B------:R-:W-:-:S00]  /*2dd0*/  NOP ;  /* 0x0000000000007918 */ /* 0x000fc00000000000 */
        /* <DEDUP_REMOVED lines=10> */
.L_x_45:


//--------------------- .nv.shared.forceCompute   --------------------------
	.section	.nv.shared.forceCompute,"aw",@nobits
	.sectionflags	@""
	.align	16
	.zero		1024


//--------------------- .nv.shared.reserved.0     --------------------------
	.section	.nv.shared.reserved.0,"aw",@nobits
	.weak		__nv_reservedSMEM_offset_0_alias
	.size		__nv_reservedSMEM_offset_0_alias, 0, 64
	.other		__nv_reservedSMEM_offset_0_alias,@"STO_CUDA_RESERVED_SHARED STV_DEFAULT"
__nv_reservedSMEM_offset_0_alias:
	.zero		0
	.zero		64


//--------------------- .nv.constant0.forceCompute --------------------------
	.section	.nv.constant0.forceCompute,"a",@progbits
	.sectionflags	@""
	.align	4
.nv.constant0.forceCompute:
	.zero		1168


//--------------------- SYMBOLS --------------------------

	.type		.nv.reservedSmem.offset0,@object
	.size		.nv.reservedSmem.offset0,0x4
	.type		.nv.reservedSmem.cap,@object
	.size		.nv.reservedSmem.cap,0x4
